//
// Generated by NVIDIA NVVM Compiler
//
// Compiler Build ID: CL-36424714
// Cuda compilation tools, release 13.0, V13.0.88
// Based on NVVM 20.0.0
//

.version 9.0
.target sm_100
.address_size 64

	// .globl	_Z11getDistanceP9pointDataPjPd

.visible .entry _Z11getDistanceP9pointDataPjPd(
	.param .u64 .ptr .align 1 _Z11getDistanceP9pointDataPjPd_param_0,
	.param .u64 .ptr .align 1 _Z11getDistanceP9pointDataPjPd_param_1,
	.param .u64 .ptr .align 1 _Z11getDistanceP9pointDataPjPd_param_2
)
{
	.reg .pred 	%p<26>;
	.reg .b16 	%rs<3>;
	.reg .b32 	%r<42>;
	.reg .b64 	%rd<24>;
	.reg .b64 	%fd<217>;

	ld.param.u64 	%rd10, [_Z11getDistanceP9pointDataPjPd_param_0];
	ld.param.u64 	%rd11, [_Z11getDistanceP9pointDataPjPd_param_1];
	ld.param.u64 	%rd12, [_Z11getDistanceP9pointDataPjPd_param_2];
	cvta.to.global.u64 	%rd1, %rd12;
	cvta.to.global.u64 	%rd2, %rd10;
	cvta.to.global.u64 	%rd3, %rd11;
	mov.u32 	%r1, %tid.x;
	mov.u32 	%r17, %ctaid.x;
	shl.b32 	%r2, %r17, 10;
	or.b32  	%r39, %r2, %r1;
	setp.gt.u32 	%p1, %r39, 99999;
	@%p1 bra 	$L__BB0_40;
	atom.global.add.u32 	%r18, [%rd3], 1;
	setp.eq.s32 	%p2, %r39, 99999;
	@%p2 bra 	$L__BB0_40;
	mul.wide.u32 	%rd13, %r39, 16;
	add.s64 	%rd4, %rd2, %rd13;
	sub.s32 	%r4, 99999, %r39;
	and.b32  	%r5, %r4, 7;
	setp.gt.u32 	%p3, %r39, 99991;
	@%p3 bra 	$L__BB0_21;
	shr.u32 	%r19, %r4, 3;
	cvt.u16.u32 	%rs1, %r19;
	and.b16  	%rs2, %rs1, 16383;
	mul.wide.u16 	%r20, %rs2, 8;
	neg.s32 	%r37, %r20;
	cvt.u64.u32 	%rd14, %r1;
	cvt.u64.u32 	%rd15, %r2;
	add.s64 	%rd16, %rd14, %rd15;
	shl.b64 	%rd17, %rd16, 4;
	add.s64 	%rd18, %rd17, %rd2;
	add.s64 	%rd23, %rd18, 72;
$L__BB0_4:
	.pragma "nounroll";
	ld.global.f64 	%fd189, [%rd4];
	ld.global.f64 	%fd76, [%rd23+-56];
	sub.f64 	%fd77, %fd189, %fd76;
	ld.global.f64 	%fd188, [%rd4+8];
	ld.global.f64 	%fd78, [%rd23+-48];
	sub.f64 	%fd79, %fd188, %fd78;
	mul.f64 	%fd80, %fd79, %fd79;
	fma.rn.f64 	%fd81, %fd77, %fd77, %fd80;
	sqrt.rn.f64 	%fd82, %fd81;
	ld.global.f64 	%fd187, [%rd1];
	setp.gtu.f64 	%p4, %fd82, %fd187;
	@%p4 bra 	$L__BB0_6;
	atom.global.add.u32 	%r21, [%rd3], 2;
	ld.global.f64 	%fd189, [%rd4];
	ld.global.f64 	%fd188, [%rd4+8];
	ld.global.f64 	%fd187, [%rd1];
$L__BB0_6:
	ld.global.f64 	%fd83, [%rd23+-40];
	sub.f64 	%fd84, %fd189, %fd83;
	ld.global.f64 	%fd85, [%rd23+-32];
	sub.f64 	%fd86, %fd188, %fd85;
	mul.f64 	%fd87, %fd86, %fd86;
	fma.rn.f64 	%fd88, %fd84, %fd84, %fd87;
	sqrt.rn.f64 	%fd89, %fd88;
	setp.gtu.f64 	%p5, %fd89, %fd187;
	@%p5 bra 	$L__BB0_8;
	atom.global.add.u32 	%r22, [%rd3], 2;
	ld.global.f64 	%fd189, [%rd4];
	ld.global.f64 	%fd188, [%rd4+8];
	ld.global.f64 	%fd187, [%rd1];
$L__BB0_8:
	ld.global.f64 	%fd90, [%rd23+-24];
	sub.f64 	%fd91, %fd189, %fd90;
	ld.global.f64 	%fd92, [%rd23+-16];
	sub.f64 	%fd93, %fd188, %fd92;
	mul.f64 	%fd94, %fd93, %fd93;
	fma.rn.f64 	%fd95, %fd91, %fd91, %fd94;
	sqrt.rn.f64 	%fd96, %fd95;
	setp.gtu.f64 	%p6, %fd96, %fd187;
	@%p6 bra 	$L__BB0_10;
	atom.global.add.u32 	%r23, [%rd3], 2;
	ld.global.f64 	%fd189, [%rd4];
	ld.global.f64 	%fd188, [%rd4+8];
	ld.global.f64 	%fd187, [%rd1];
$L__BB0_10:
	ld.global.f64 	%fd97, [%rd23+-8];
	sub.f64 	%fd98, %fd189, %fd97;
	ld.global.f64 	%fd99, [%rd23];
	sub.f64 	%fd100, %fd188, %fd99;
	mul.f64 	%fd101, %fd100, %fd100;
	fma.rn.f64 	%fd102, %fd98, %fd98, %fd101;
	sqrt.rn.f64 	%fd103, %fd102;
	setp.gtu.f64 	%p7, %fd103, %fd187;
	@%p7 bra 	$L__BB0_12;
	atom.global.add.u32 	%r24, [%rd3], 2;
	ld.global.f64 	%fd189, [%rd4];
	ld.global.f64 	%fd188, [%rd4+8];
	ld.global.f64 	%fd187, [%rd1];
$L__BB0_12:
	ld.global.f64 	%fd104, [%rd23+8];
	sub.f64 	%fd105, %fd189, %fd104;
	ld.global.f64 	%fd106, [%rd23+16];
	sub.f64 	%fd107, %fd188, %fd106;
	mul.f64 	%fd108, %fd107, %fd107;
	fma.rn.f64 	%fd109, %fd105, %fd105, %fd108;
	sqrt.rn.f64 	%fd110, %fd109;
	setp.gtu.f64 	%p8, %fd110, %fd187;
	@%p8 bra 	$L__BB0_14;
	atom.global.add.u32 	%r25, [%rd3], 2;
	ld.global.f64 	%fd189, [%rd4];
	ld.global.f64 	%fd188, [%rd4+8];
	ld.global.f64 	%fd187, [%rd1];
$L__BB0_14:
	ld.global.f64 	%fd111, [%rd23+24];
	sub.f64 	%fd112, %fd189, %fd111;
	ld.global.f64 	%fd113, [%rd23+32];
	sub.f64 	%fd114, %fd188, %fd113;
	mul.f64 	%fd115, %fd114, %fd114;
	fma.rn.f64 	%fd116, %fd112, %fd112, %fd115;
	sqrt.rn.f64 	%fd117, %fd116;
	setp.gtu.f64 	%p9, %fd117, %fd187;
	@%p9 bra 	$L__BB0_16;
	atom.global.add.u32 	%r26, [%rd3], 2;
	ld.global.f64 	%fd189, [%rd4];
	ld.global.f64 	%fd188, [%rd4+8];
	ld.global.f64 	%fd187, [%rd1];
$L__BB0_16:
	ld.global.f64 	%fd118, [%rd23+40];
	sub.f64 	%fd119, %fd189, %fd118;
	ld.global.f64 	%fd120, [%rd23+48];
	sub.f64 	%fd121, %fd188, %fd120;
	mul.f64 	%fd122, %fd121, %fd121;
	fma.rn.f64 	%fd123, %fd119, %fd119, %fd122;
	sqrt.rn.f64 	%fd124, %fd123;
	setp.gtu.f64 	%p10, %fd124, %fd187;
	@%p10 bra 	$L__BB0_18;
	atom.global.add.u32 	%r27, [%rd3], 2;
	ld.global.f64 	%fd189, [%rd4];
	ld.global.f64 	%fd188, [%rd4+8];
	ld.global.f64 	%fd187, [%rd1];
$L__BB0_18:
	ld.global.f64 	%fd125, [%rd23+56];
	sub.f64 	%fd126, %fd189, %fd125;
	ld.global.f64 	%fd127, [%rd23+64];
	sub.f64 	%fd128, %fd188, %fd127;
	mul.f64 	%fd129, %fd128, %fd128;
	fma.rn.f64 	%fd130, %fd126, %fd126, %fd129;
	sqrt.rn.f64 	%fd131, %fd130;
	setp.gtu.f64 	%p11, %fd131, %fd187;
	@%p11 bra 	$L__BB0_20;
	atom.global.add.u32 	%r28, [%rd3], 2;
$L__BB0_20:
	add.s32 	%r37, %r37, 8;
	add.s64 	%rd23, %rd23, 128;
	add.s32 	%r39, %r39, 8;
	setp.ne.s32 	%p12, %r37, 0;
	@%p12 bra 	$L__BB0_4;
$L__BB0_21:
	setp.eq.s32 	%p13, %r5, 0;
	@%p13 bra 	$L__BB0_40;
	and.b32  	%r12, %r4, 3;
	setp.lt.u32 	%p14, %r5, 4;
	@%p14 bra 	$L__BB0_31;
	ld.global.f64 	%fd210, [%rd4];
	mul.wide.u32 	%rd19, %r39, 16;
	add.s64 	%rd8, %rd2, %rd19;
	ld.global.f64 	%fd132, [%rd8+16];
	sub.f64 	%fd133, %fd210, %fd132;
	ld.global.f64 	%fd209, [%rd4+8];
	ld.global.f64 	%fd134, [%rd8+24];
	sub.f64 	%fd135, %fd209, %fd134;
	mul.f64 	%fd136, %fd135, %fd135;
	fma.rn.f64 	%fd137, %fd133, %fd133, %fd136;
	sqrt.rn.f64 	%fd138, %fd137;
	ld.global.f64 	%fd208, [%rd1];
	setp.gtu.f64 	%p15, %fd138, %fd208;
	@%p15 bra 	$L__BB0_25;
	atom.global.add.u32 	%r29, [%rd3], 2;
	ld.global.f64 	%fd210, [%rd4];
	ld.global.f64 	%fd209, [%rd4+8];
	ld.global.f64 	%fd208, [%rd1];
$L__BB0_25:
	ld.global.f64 	%fd139, [%rd8+32];
	sub.f64 	%fd140, %fd210, %fd139;
	ld.global.f64 	%fd141, [%rd8+40];
	sub.f64 	%fd142, %fd209, %fd141;
	mul.f64 	%fd143, %fd142, %fd142;
	fma.rn.f64 	%fd144, %fd140, %fd140, %fd143;
	sqrt.rn.f64 	%fd145, %fd144;
	setp.gtu.f64 	%p16, %fd145, %fd208;
	@%p16 bra 	$L__BB0_27;
	atom.global.add.u32 	%r30, [%rd3], 2;
	ld.global.f64 	%fd210, [%rd4];
	ld.global.f64 	%fd209, [%rd4+8];
	ld.global.f64 	%fd208, [%rd1];
$L__BB0_27:
	ld.global.f64 	%fd146, [%rd8+48];
	sub.f64 	%fd147, %fd210, %fd146;
	ld.global.f64 	%fd148, [%rd8+56];
	sub.f64 	%fd149, %fd209, %fd148;
	mul.f64 	%fd150, %fd149, %fd149;
	fma.rn.f64 	%fd151, %fd147, %fd147, %fd150;
	sqrt.rn.f64 	%fd152, %fd151;
	setp.gtu.f64 	%p17, %fd152, %fd208;
	@%p17 bra 	$L__BB0_29;
	atom.global.add.u32 	%r31, [%rd3], 2;
	ld.global.f64 	%fd210, [%rd4];
	ld.global.f64 	%fd209, [%rd4+8];
	ld.global.f64 	%fd208, [%rd1];
$L__BB0_29:
	add.s32 	%r39, %r39, 4;
	ld.global.f64 	%fd153, [%rd8+64];
	sub.f64 	%fd154, %fd210, %fd153;
	ld.global.f64 	%fd155, [%rd8+72];
	sub.f64 	%fd156, %fd209, %fd155;
	mul.f64 	%fd157, %fd156, %fd156;
	fma.rn.f64 	%fd158, %fd154, %fd154, %fd157;
	sqrt.rn.f64 	%fd159, %fd158;
	setp.gtu.f64 	%p18, %fd159, %fd208;
	@%p18 bra 	$L__BB0_31;
	atom.global.add.u32 	%r32, [%rd3], 2;
$L__BB0_31:
	setp.eq.s32 	%p19, %r12, 0;
	@%p19 bra 	$L__BB0_40;
	setp.eq.s32 	%p20, %r12, 1;
	@%p20 bra 	$L__BB0_37;
	ld.global.f64 	%fd216, [%rd4];
	mul.wide.u32 	%rd20, %r39, 16;
	add.s64 	%rd9, %rd2, %rd20;
	ld.global.f64 	%fd160, [%rd9+16];
	sub.f64 	%fd161, %fd216, %fd160;
	ld.global.f64 	%fd215, [%rd4+8];
	ld.global.f64 	%fd162, [%rd9+24];
	sub.f64 	%fd163, %fd215, %fd162;
	mul.f64 	%fd164, %fd163, %fd163;
	fma.rn.f64 	%fd165, %fd161, %fd161, %fd164;
	sqrt.rn.f64 	%fd166, %fd165;
	ld.global.f64 	%fd214, [%rd1];
	setp.gtu.f64 	%p21, %fd166, %fd214;
	@%p21 bra 	$L__BB0_35;
	atom.global.add.u32 	%r33, [%rd3], 2;
	ld.global.f64 	%fd216, [%rd4];
	ld.global.f64 	%fd215, [%rd4+8];
	ld.global.f64 	%fd214, [%rd1];
$L__BB0_35:
	add.s32 	%r39, %r39, 2;
	ld.global.f64 	%fd167, [%rd9+32];
	sub.f64 	%fd168, %fd216, %fd167;
	ld.global.f64 	%fd169, [%rd9+40];
	sub.f64 	%fd170, %fd215, %fd169;
	mul.f64 	%fd171, %fd170, %fd170;
	fma.rn.f64 	%fd172, %fd168, %fd168, %fd171;
	sqrt.rn.f64 	%fd173, %fd172;
	setp.gtu.f64 	%p22, %fd173, %fd214;
	@%p22 bra 	$L__BB0_37;
	atom.global.add.u32 	%r34, [%rd3], 2;
$L__BB0_37:
	and.b32  	%r35, %r4, 1;
	setp.eq.b32 	%p23, %r35, 1;
	not.pred 	%p24, %p23;
	@%p24 bra 	$L__BB0_40;
	ld.global.f64 	%fd174, [%rd4];
	mul.wide.u32 	%rd21, %r39, 16;
	add.s64 	%rd22, %rd2, %rd21;
	ld.global.f64 	%fd175, [%rd22+16];
	sub.f64 	%fd176, %fd174, %fd175;
	ld.global.f64 	%fd177, [%rd4+8];
	ld.global.f64 	%fd178, [%rd22+24];
	sub.f64 	%fd179, %fd177, %fd178;
	mul.f64 	%fd180, %fd179, %fd179;
	fma.rn.f64 	%fd181, %fd176, %fd176, %fd180;
	sqrt.rn.f64 	%fd182, %fd181;
	ld.global.f64 	%fd183, [%rd1];
	setp.gtu.f64 	%p25, %fd182, %fd183;
	@%p25 bra 	$L__BB0_40;
	atom.global.add.u32 	%r36, [%rd3], 2;
$L__BB0_40:
	ret;

}
	// .globl	_Z6warmupPj
.visible .entry _Z6warmupPj(
	.param .u64 .ptr .align 1 _Z6warmupPj_param_0
)
{
	.reg .pred 	%p<2>;
	.reg .b32 	%r<3>;
	.reg .b64 	%rd<3>;

	ld.param.u64 	%rd1, [_Z6warmupPj_param_0];
	mov.u32 	%r1, %tid.x;
	setp.ne.s32 	%p1, %r1, 0;
	@%p1 bra 	$L__BB1_2;
	cvta.to.global.u64 	%rd2, %rd1;
	mov.b32 	%r2, 555;
	st.global.u32 	[%rd2], %r2;
$L__BB1_2:
	ret;

}


// ===== COMPILED SASS (sm_100) =====

	.target	sm_100

	.elftype	@"ET_EXEC"


//--------------------- .note.nv.tkinfo           --------------------------
	.section	.note.nv.tkinfo,"",@"SHT_NOTE"
	.sectionflags	@"SHF_NOTE_NV_TKINFO"
	.tkinfo
        /*0018*/ 	.word	0x00000002
        /*0030*/ 	.string	""
        /*0030*/ 	.string	"ptxas"
        /*0030*/ 	.string	"Cuda compilation tools, release 13.0, V13.0.88"
        /*0030*/ 	.string	"Build cuda_13.0.r13.0/compiler.36424714_0"
        /*0030*/ 	.string	"-arch sm_100 -m 64 "



//--------------------- .note.nv.cuinfo           --------------------------
	.section	.note.nv.cuinfo,"",@"SHT_NOTE"
	.sectionflags	@"SHF_NOTE_NV_CUINFO"
        /*0018*/ 	.short	0x0002
        /*001a*/ 	.short	0x0064
        /*001c*/ 	.short	0x0082
	.zero		2


//--------------------- .nv.info                  --------------------------
	.section	.nv.info,"",@"SHT_CUDA_INFO"
	.align	4


	//----- nvinfo : EIATTR_REGCOUNT
	.align		4
        /*0000*/ 	.byte	0x04, 0x2f
        /*0002*/ 	.short	(.L_1 - .L_0)
	.align		4
.L_0:
        /*0004*/ 	.word	index@(_Z11getDistanceP9pointDataPjPd)
        /*0008*/ 	.word	0x00000020


	//----- nvinfo : EIATTR_FRAME_SIZE
	.align		4
.L_1:
        /*000c*/ 	.byte	0x04, 0x11
        /*000e*/ 	.short	(.L_3 - .L_2)
	.align		4
.L_2:
        /*0010*/ 	.word	index@($__internal_0_$__cuda_sm20_dsqrt_rn_f64_mediumpath_v1)
        /*0014*/ 	.word	0x00000000


	//----- nvinfo : EIATTR_FRAME_SIZE
	.align		4
.L_3:
        /*0018*/ 	.byte	0x04, 0x11
        /*001a*/ 	.short	(.L_5 - .L_4)
	.align		4
.L_4:
        /*001c*/ 	.word	index@(_Z11getDistanceP9pointDataPjPd)
        /*0020*/ 	.word	0x00000000


	//----- nvinfo : EIATTR_REGCOUNT
	.align		4
.L_5:
        /*0024*/ 	.byte	0x04, 0x2f
        /*0026*/ 	.short	(.L_7 - .L_6)
	.align		4
.L_6:
        /*0028*/ 	.word	index@(_Z6warmupPj)
        /*002c*/ 	.word	0x00000008


	//----- nvinfo : EIATTR_FRAME_SIZE
	.align		4
.L_7:
        /*0030*/ 	.byte	0x04, 0x11
        /*0032*/ 	.short	(.L_9 - .L_8)
	.align		4
.L_8:
        /*0034*/ 	.word	index@(_Z6warmupPj)
        /*0038*/ 	.word	0x00000000


	//----- nvinfo : EIATTR_MIN_STACK_SIZE
	.align		4
.L_9:
        /*003c*/ 	.byte	0x04, 0x12
        /*003e*/ 	.short	(.L_11 - .L_10)
	.align		4
.L_10:
        /*0040*/ 	.word	index@(_Z6warmupPj)
        /*0044*/ 	.word	0x00000000


	//----- nvinfo : EIATTR_MIN_STACK_SIZE
	.align		4
.L_11:
        /*0048*/ 	.byte	0x04, 0x12
        /*004a*/ 	.short	(.L_13 - .L_12)
	.align		4
.L_12:
        /*004c*/ 	.word	index@(_Z11getDistanceP9pointDataPjPd)
        /*0050*/ 	.word	0x00000000
.L_13:


//--------------------- .nv.compat                --------------------------
	.section	.nv.compat,"",@"SHT_CUDA_COMPAT_INFO"
	.align	4
        /*0000*/ 	.byte	0x02, 0x09, 0x00, 0x00, 0x02, 0x02, 0x01, 0x00, 0x02, 0x05, 0x05, 0x00, 0x03, 0x07, 0x01, 0x01
        /*0010*/ 	.byte	0x02, 0x03, 0x00, 0x00, 0x02, 0x06, 0x01, 0x00, 0x04, 0x0b, 0x08, 0x00, 0x01, 0x00, 0x00, 0x00
        /*0020*/ 	.byte	0x00, 0x00, 0x00, 0x00


//--------------------- .nv.info._Z6warmupPj      --------------------------
	.section	.nv.info._Z6warmupPj,"",@"SHT_CUDA_INFO"
	.sectionflags	@""
	.align	4


	//----- nvinfo : EIATTR_CUDA_API_VERSION
	.align		4
        /*0000*/ 	.byte	0x04, 0x37
        /*0002*/ 	.short	(.L_15 - .L_14)
.L_14:
        /*0004*/ 	.word	0x00000082


	//----- nvinfo : EIATTR_KPARAM_INFO
	.align		4
.L_15:
        /*0008*/ 	.byte	0x04, 0x17
        /*000a*/ 	.short	(.L_17 - .L_16)
.L_16:
        /*000c*/ 	.word	0x00000000
        /*0010*/ 	.short	0x0000
        /*0012*/ 	.short	0x0000
        /*0014*/ 	.byte	0x00, 0xf5, 0x21, 0x00


	//----- nvinfo : EIATTR_SPARSE_MMA_MASK
	.align		4
.L_17:
        /*0018*/ 	.byte	0x03, 0x50
        /*001a*/ 	.short	0x0000


	//----- nvinfo : EIATTR_MAXREG_COUNT
	.align		4
        /*001c*/ 	.byte	0x03, 0x1b
        /*001e*/ 	.short	0x00ff


	//----- nvinfo : EIATTR_MERCURY_ISA_VERSION
	.align		4
        /*0020*/ 	.byte	0x03, 0x5f
        /*0022*/ 	.short	0x0101


	//----- nvinfo : EIATTR_VRC_CTA_INIT_COUNT
	.align		4
        /*0024*/ 	.byte	0x02, 0x4a
	.zero		1
	.zero		1


	//----- nvinfo : EIATTR_EXIT_INSTR_OFFSETS
	.align		4
        /*0028*/ 	.byte	0x04, 0x1c
        /*002a*/ 	.short	(.L_19 - .L_18)


	//   ....[0]....
.L_18:
        /*002c*/ 	.word	0x00000030


	//   ....[1]....
        /*0030*/ 	.word	0x00000080


	//----- nvinfo : EIATTR_CBANK_PARAM_SIZE
	.align		4
.L_19:
        /*0034*/ 	.byte	0x03, 0x19
        /*0036*/ 	.short	0x0008


	//----- nvinfo : EIATTR_PARAM_CBANK
	.align		4
        /*0038*/ 	.byte	0x04, 0x0a
        /*003a*/ 	.short	(.L_21 - .L_20)
	.align		4
.L_20:
        /*003c*/ 	.word	index@(.nv.constant0._Z6warmupPj)
        /*0040*/ 	.short	0x0380
        /*0042*/ 	.short	0x0008


	//----- nvinfo : EIATTR_SW_WAR
	.align		4
.L_21:
        /*0044*/ 	.byte	0x04, 0x36
        /*0046*/ 	.short	(.L_23 - .L_22)
.L_22:
        /*0048*/ 	.word	0x00000008
.L_23:


//--------------------- .nv.info._Z11getDistanceP9pointDataPjPd --------------------------
	.section	.nv.info._Z11getDistanceP9pointDataPjPd,"",@"SHT_CUDA_INFO"
	.sectionflags	@""
	.align	4


	//----- nvinfo : EIATTR_CUDA_API_VERSION
	.align		4
        /*0000*/ 	.byte	0x04, 0x37
        /*0002*/ 	.short	(.L_25 - .L_24)
.L_24:
        /*0004*/ 	.word	0x00000082


	//----- nvinfo : EIATTR_KPARAM_INFO
	.align		4
.L_25:
        /*0008*/ 	.byte	0x04, 0x17
        /*000a*/ 	.short	(.L_27 - .L_26)
.L_26:
        /*000c*/ 	.word	0x00000000
        /*0010*/ 	.short	0x0002
        /*0012*/ 	.short	0x0010
        /*0014*/ 	.byte	0x00, 0xf5, 0x21, 0x00


	//----- nvinfo : EIATTR_KPARAM_INFO
	.align		4
.L_27:
        /*0018*/ 	.byte	0x04, 0x17
        /*001a*/ 	.short	(.L_29 - .L_28)
.L_28:
        /*001c*/ 	.word	0x00000000
        /*0020*/ 	.short	0x0001
        /*0022*/ 	.short	0x0008
        /*0024*/ 	.byte	0x00, 0xf5, 0x21, 0x00


	//----- nvinfo : EIATTR_KPARAM_INFO
	.align		4
.L_29:
        /*0028*/ 	.byte	0x04, 0x17
        /*002a*/ 	.short	(.L_31 - .L_30)
.L_30:
        /*002c*/ 	.word	0x00000000
        /*0030*/ 	.short	0x0000
        /*0032*/ 	.short	0x0000
        /*0034*/ 	.byte	0x00, 0xf5, 0x21, 0x00


	//----- nvinfo : EIATTR_SPARSE_MMA_MASK
	.align		4
.L_31:
        /*0038*/ 	.byte	0x03, 0x50
        /*003a*/ 	.short	0x0000


	//----- nvinfo : EIATTR_MAXREG_COUNT
	.align		4
        /*003c*/ 	.byte	0x03, 0x1b
        /*003e*/ 	.short	0x00ff


	//----- nvinfo : EIATTR_MERCURY_ISA_VERSION
	.align		4
        /*0040*/ 	.byte	0x03, 0x5f
        /*0042*/ 	.short	0x0101


	//----- nvinfo : EIATTR_INT_WARP_WIDE_INSTR_OFFSETS
	.align		4
        /*0044*/ 	.byte	0x04, 0x31
        /*0046*/ 	.short	(.L_33 - .L_32)


	//   ....[0]....
.L_32:
        /*0048*/ 	.word	0x00000090


	//   ....[1]....
        /*004c*/ 	.word	0x000004f0


	//   ....[2]....
        /*0050*/ 	.word	0x000007e0


	//   ....[3]....
        /*0054*/ 	.word	0x00000ae0


	//   ....[4]....
        /*0058*/ 	.word	0x00000de0


	//   ....[5]....
        /*005c*/ 	.word	0x000010e0


	//   ....[6]....
        /*0060*/ 	.word	0x000013e0


	//   ....[7]....
        /*0064*/ 	.word	0x000016e0


	//   ....[8]....
        /*0068*/ 	.word	0x000019e0


	//   ....[9]....
        /*006c*/ 	.word	0x00001db0


	//   ....[10]....
        /*0070*/ 	.word	0x000020a0


	//   ....[11]....
        /*0074*/ 	.word	0x000023a0


	//   ....[12]....
        /*0078*/ 	.word	0x000026a0


	//   ....[13]....
        /*007c*/ 	.word	0x00002a10


	//   ....[14]....
        /*0080*/ 	.word	0x00002d00


	//   ....[15]....
        /*0084*/ 	.word	0x00003040


	//----- nvinfo : EIATTR_VRC_CTA_INIT_COUNT
	.align		4
.L_33:
        /*0088*/ 	.byte	0x02, 0x4a
	.zero		1
	.zero		1


	//----- nvinfo : EIATTR_EXIT_INSTR_OFFSETS
	.align		4
        /*008c*/ 	.byte	0x04, 0x1c
        /*008e*/ 	.short	(.L_35 - .L_34)


	//   ....[0]....
.L_34:
        /*0090*/ 	.word	0x00000060


	//   ....[1]....
        /*0094*/ 	.word	0x00000100


	//   ....[2]....
        /*0098*/ 	.word	0x00001ab0


	//   ....[3]....
        /*009c*/ 	.word	0x00002720


	//   ....[4]....
        /*00a0*/ 	.word	0x00002d90


	//   ....[5]....
        /*00a4*/ 	.word	0x00003010


	//   ....[6]....
        /*00a8*/ 	.word	0x000030a0


	//----- nvinfo : EIATTR_CRS_STACK_SIZE
	.align		4
.L_35:
        /*00ac*/ 	.byte	0x04, 0x1e
        /*00ae*/ 	.short	(.L_37 - .L_36)
.L_36:
        /*00b0*/ 	.word	0x00000000


	//----- nvinfo : EIATTR_CBANK_PARAM_SIZE
	.align		4
.L_37:
        /*00b4*/ 	.byte	0x03, 0x19
        /*00b6*/ 	.short	0x0018


	//----- nvinfo : EIATTR_PARAM_CBANK
	.align		4
        /*00b8*/ 	.byte	0x04, 0x0a
        /*00ba*/ 	.short	(.L_39 - .L_38)
	.align		4
.L_38:
        /*00bc*/ 	.word	index@(.nv.constant0._Z11getDistanceP9pointDataPjPd)
        /*00c0*/ 	.short	0x0380
        /*00c2*/ 	.short	0x0018


	//----- nvinfo : EIATTR_SW_WAR
	.align		4
.L_39:
        /*00c4*/ 	.byte	0x04, 0x36
        /*00c6*/ 	.short	(.L_41 - .L_40)
.L_40:
        /*00c8*/ 	.word	0x00000008
.L_41:


//--------------------- .nv.callgraph             --------------------------
	.section	.nv.callgraph,"",@"SHT_CUDA_CALLGRAPH"
	.align	4
	.sectionentsize	8
	.align		4
        /*0000*/ 	.word	0x00000000
	.align		4
        /*0004*/ 	.word	0xffffffff
	.align		4
        /*0008*/ 	.word	0x00000000
	.align		4
        /*000c*/ 	.word	0xfffffffe
	.align		4
        /*0010*/ 	.word	0x00000000
	.align		4
        /*0014*/ 	.word	0xfffffffd
	.align		4
        /*0018*/ 	.word	0x00000000
	.align		4
        /*001c*/ 	.word	0xfffffffc


//--------------------- .text._Z6warmupPj         --------------------------
	.section	.text._Z6warmupPj,"ax",@progbits
	.align	128
        .global         _Z6warmupPj
        .type           _Z6warmupPj,@function
        .size           _Z6warmupPj,(.L_x_68 - _Z6warmupPj)
        .other          _Z6warmupPj,@"STO_CUDA_ENTRY STV_DEFAULT"
_Z6warmupPj:
.text._Z6warmupPj:
[----:B------:R-:W-:Y:S01]  /*0000*/  LDC R1, c[0x0][0x37c] ;  /* 0x0000df00ff017b82 */ /* 0x000fe20000000800 */
[----:B------:R-:W0:Y:S02]  /*0010*/  S2R R0, SR_TID.X ;  /* 0x0000000000007919 */ /* 0x000e240000002100 */
[----:B0-----:R-:W-:-:S13]  /*0020*/  ISETP.NE.AND P0, PT, R0, RZ, PT ;  /* 0x000000ff0000720c */ /* 0x001fda0003f05270 */
[----:B------:R-:W-:Y:S05]  /*0030*/  @P0 EXIT ;  /* 0x000000000000094d */ /* 0x000fea0003800000 */
[----:B------:R-:W0:Y:S01]  /*0040*/  LDC.64 R2, c[0x0][0x380] ;  /* 0x0000e000ff027b82 */ /* 0x000e220000000a00 */
[----:B------:R-:W0:Y:S01]  /*0050*/  LDCU.64 UR4, c[0x0][0x358] ;  /* 0x00006b00ff0477ac */ /* 0x000e220008000a00 */
[----:B------:R-:W-:-:S05]  /*0060*/  HFMA2 R5, -RZ, RZ, 0, 3.3080577850341796875e-05 ;  /* 0x0000022bff057431 */ /* 0x000fca00000001ff */
[----:B0-----:R-:W-:Y:S01]  /*0070*/  STG.E desc[UR4][R2.64], R5 ;  /* 0x0000000502007986 */ /* 0x001fe2000c101904 */
[----:B------:R-:W-:Y:S05]  /*0080*/  EXIT ;  /* 0x000000000000794d */ /* 0x000fea0003800000 */
.L_x_0:
[----:B------:R-:W-:-:S00]  /*0090*/  BRA `(.L_x_0) ;  /* 0xfffffffc00fc7947 */ /* 0x000fc0000383ffff */
[----:B------:R-:W-:-:S00]  /*00a0*/  NOP ;  /* 0x0000000000007918 */ /* 0x000fc00000000000 */
        /* <DEDUP_REMOVED lines=13> */
.L_x_68:


//--------------------- .text._Z11getDistanceP9pointDataPjPd --------------------------
	.section	.text._Z11getDistanceP9pointDataPjPd,"ax",@progbits
	.align	128
        .global         _Z11getDistanceP9pointDataPjPd
        .type           _Z11getDistanceP9pointDataPjPd,@function
        .size           _Z11getDistanceP9pointDataPjPd,(.L_x_67 - _Z11getDistanceP9pointDataPjPd)
        .other          _Z11getDistanceP9pointDataPjPd,@"STO_CUDA_ENTRY STV_DEFAULT"
_Z11getDistanceP9pointDataPjPd:
.text._Z11getDistanceP9pointDataPjPd:
[----:B------:R-:W-:Y:S01]  /*0000*/  LDC R1, c[0x0][0x37c] ;  /* 0x0000df00ff017b82 */ /* 0x000fe20000000800 */
[----:B------:R-:W0:Y:S07]  /*0010*/  S2R R0, SR_TID.X ;  /* 0x0000000000007919 */ /* 0x000e2e0000002100 */
[----:B------:R-:W1:Y:S02]  /*0020*/  S2UR UR4, SR_CTAID.X ;  /* 0x00000000000479c3 */ /* 0x000e640000002500 */
[----:B-1----:R-:W-:-:S06]  /*0030*/  USHF.L.U32 UR4, UR4, 0xa, URZ ;  /* 0x0000000a04047899 */ /* 0x002fcc00080006ff */
[----:B0-----:R-:W-:-:S04]  /*0040*/  LOP3.LUT R7, R0, UR4, RZ, 0xfc, !PT ;  /* 0x0000000400077c12 */ /* 0x001fc8000f8efcff */
[----:B------:R-:W-:-:S13]  /*0050*/  ISETP.GT.U32.AND P0, PT, R7, 0x1869f, PT ;  /* 0x0001869f0700780c */ /* 0x000fda0003f04070 */
[----:B------:R-:W-:Y:S05]  /*0060*/  @P0 EXIT ;  /* 0x000000000000094d */ /* 0x000fea0003800000 */
[----:B------:R-:W0:Y:S01]  /*0070*/  S2R R4, SR_LANEID ;  /* 0x0000000000047919 */ /* 0x000e220000000000 */
[----:B------:R-:W1:Y:S01]  /*0080*/  LDC.64 R2, c[0x0][0x388] ;  /* 0x0000e200ff027b82 */ /* 0x000e620000000a00 */
[----:B------:R-:W-:Y:S01]  /*0090*/  VOTEU.ANY UR5, UPT, PT ;  /* 0x0000000000057886 */ /* 0x000fe200038e0100 */
[----:B------:R-:W1:Y:S01]  /*00a0*/  LDCU.64 UR6, c[0x0][0x358] ;  /* 0x00006b00ff0677ac */ /* 0x000e620008000a00 */
[----:B------:R-:W1:Y:S01]  /*00b0*/  POPC R5, UR5 ;  /* 0x0000000500057d09 */ /* 0x000e620008000000 */
[----:B------:R-:W-:-:S06]  /*00c0*/  UFLO.U32 UR8, UR5 ;  /* 0x00000005000872bd */ /* 0x000fcc00080e0000 */
[----:B0-----:R-:W-:-:S13]  /*00d0*/  ISETP.EQ.U32.AND P0, PT, R4, UR8, PT ;  /* 0x0000000804007c0c */ /* 0x001fda000bf02070 */
[----:B-1----:R0:W-:Y:S01]  /*00e0*/  @P0 REDG.E.ADD.STRONG.GPU desc[UR6][R2.64], R5 ;  /* 0x000000050200098e */ /* 0x0021e2000c12e106 */
[----:B------:R-:W-:-:S13]  /*00f0*/  ISETP.NE.AND P0, PT, R7, 0x1869f, PT ;  /* 0x0001869f0700780c */ /* 0x000fda0003f05270 */
[----:B0-----:R-:W-:Y:S05]  /*0100*/  @!P0 EXIT ;  /* 0x000000000000894d */ /* 0x001fea0003800000 */
[----:B------:R-:W0:Y:S01]  /*0110*/  LDC.64 R10, c[0x0][0x380] ;  /* 0x0000e000ff0a7b82 */ /* 0x000e220000000a00 */
[C---:B------:R-:W-:Y:S01]  /*0120*/  ISETP.GT.U32.AND P0, PT, R7.reuse, 0x18697, PT ;  /* 0x000186970700780c */ /* 0x040fe20003f04070 */
[----:B------:R-:W-:Y:S01]  /*0130*/  BSSY B0, `(.L_x_1) ;  /* 0x0000196000007945 */ /* 0x000fe20003800000 */
[----:B------:R-:W-:-:S04]  /*0140*/  IADD3 R6, PT, PT, -R7, 0x1869f, RZ ;  /* 0x0001869f07067810 */ /* 0x000fc80007ffe1ff */
[----:B------:R-:W-:Y:S01]  /*0150*/  LOP3.LUT R25, R6, 0x7, RZ, 0xc0, !PT ;  /* 0x0000000706197812 */ /* 0x000fe200078ec0ff */
[----:B0-----:R-:W-:-:S06]  /*0160*/  IMAD.WIDE.U32 R10, R7, 0x10, R10 ;  /* 0x00000010070a7825 */ /* 0x001fcc00078e000a */
[----:B------:R-:W-:Y:S05]  /*0170*/  @P0 BRA `(.L_x_2) ;  /* 0x0000001800440947 */ /* 0x000fea0003800000 */
[----:B------:R-:W0:Y:S01]  /*0180*/  LDCU.64 UR8, c[0x0][0x380] ;  /* 0x00007000ff0877ac */ /* 0x000e220008000a00 */
[----:B------:R-:W-:Y:S02]  /*0190*/  IADD3 R15, P1, PT, R0, UR4, RZ ;  /* 0x00000004000f7c10 */ /* 0x000fe4000ff3e0ff */
[----:B------:R-:W-:-:S03]  /*01a0*/  SHF.R.U32.HI R0, RZ, 0x3, R6 ;  /* 0x00000003ff007819 */ /* 0x000fc60000011606 */
[----:B------:R-:W-:Y:S02]  /*01b0*/  IMAD.X R2, RZ, RZ, RZ, P1 ;  /* 0x000000ffff027224 */ /* 0x000fe400008e06ff */
[----:B------:R-:W-:-:S05]  /*01c0*/  IMAD.SHL.U32 R0, R0, 0x8, RZ ;  /* 0x0000000800007824 */ /* 0x000fca00078e00ff */
[----:B------:R-:W-:Y:S02]  /*01d0*/  LOP3.LUT R24, R0, 0x1fff8, RZ, 0xe2, !PT ;  /* 0x0001fff800187812 */ /* 0x000fe400078ee2ff */
[----:B0-----:R-:W-:-:S03]  /*01e0*/  LEA R14, P0, R15, UR8, 0x4 ;  /* 0x000000080f0e7c11 */ /* 0x001fc6000f8020ff */
[----:B------:R-:W-:Y:S01]  /*01f0*/  IMAD.MOV R24, RZ, RZ, -R24 ;  /* 0x000000ffff187224 */ /* 0x000fe200078e0a18 */
[----:B------:R-:W-:Y:S02]  /*0200*/  IADD3 R14, P1, PT, R14, 0x48, RZ ;  /* 0x000000480e0e7810 */ /* 0x000fe40007f3e0ff */
[----:B------:R-:W-:-:S04]  /*0210*/  LEA.HI.X R15, R15, UR9, R2, 0x4, P0 ;  /* 0x000000090f0f7c11 */ /* 0x000fc800080f2402 */
[----:B------:R-:W-:-:S07]  /*0220*/  IADD3.X R15, PT, PT, RZ, R15, RZ, P1, !PT ;  /* 0x0000000fff0f7210 */ /* 0x000fce0000ffe4ff */
.L_x_35:
[----:B------:R-:W2:Y:S04]  /*0230*/  LDG.E.64 R12, desc[UR6][R10.64+0x8] ;  /* 0x000008060a0c7981 */ /* 0x000ea8000c1e1b00 */
[----:B0-----:R-:W2:Y:S04]  /*0240*/  LDG.E.64 R4, desc[UR6][R14.64+-0x30] ;  /* 0xffffd0060e047981 */ /* 0x001ea8000c1e1b00 */
[----:B------:R-:W3:Y:S04]  /*0250*/  LDG.E.64 R18, desc[UR6][R10.64] ;  /* 0x000000060a127981 */ /* 0x000ee8000c1e1b00 */
[----:B------:R-:W3:Y:S01]  /*0260*/  LDG.E.64 R2, desc[UR6][R14.64+-0x38] ;  /* 0xffffc8060e027981 */ /* 0x000ee2000c1e1b00 */
[----:B------:R-:W-:Y:S01]  /*0270*/  MOV R26, 0x0 ;  /* 0x00000000001a7802 */ /* 0x000fe20000000f00 */
[----:B------:R-:W-:Y:S01]  /*0280*/  IMAD.MOV.U32 R27, RZ, RZ, 0x3fd80000 ;  /* 0x3fd80000ff1b7424 */ /* 0x000fe200078e00ff */
[----:B------:R-:W-:Y:S05]  /*0290*/  YIELD ;  /* 0x0000000000007946 */ /* 0x000fea0003800000 */
[----:B------:R-:W-:Y:S01]  /*02a0*/  VIADD R24, R24, 0x8 ;  /* 0x0000000818187836 */ /* 0x000fe20000000000 */
[----:B------:R-:W-:Y:S04]  /*02b0*/  BSSY.RECONVERGENT B2, `(.L_x_3) ;  /* 0x000001c000027945 */ /* 0x000fe80003800200 */
[----:B------:R-:W-:Y:S01]  /*02c0*/  ISETP.NE.AND P0, PT, R24, RZ, PT ;  /* 0x000000ff1800720c */ /* 0x000fe20003f05270 */
[----:B--2---:R-:W-:-:S02]  /*02d0*/  DADD R4, R12, -R4 ;  /* 0x000000000c047229 */ /* 0x004fc40000000804 */
[----:B---3--:R-:W-:-:S06]  /*02e0*/  DADD R2, R18, -R2 ;  /* 0x0000000012027229 */ /* 0x008fcc0000000802 */
[----:B------:R-:W-:-:S08]  /*02f0*/  DMUL R20, R4, R4 ;  /* 0x0000000404147228 */ /* 0x000fd00000000000 */
[----:B------:R-:W-:-:S06]  /*0300*/  DFMA R20, R2, R2, R20 ;  /* 0x000000020214722b */ /* 0x000fcc0000000014 */
[----:B------:R-:W0:Y:S04]  /*0310*/  MUFU.RSQ64H R23, R21 ;  /* 0x0000001500177308 */ /* 0x000e280000001c00 */
[----:B------:R-:W-:-:S05]  /*0320*/  VIADD R22, R21, 0xfcb00000 ;  /* 0xfcb0000015167836 */ /* 0x000fca0000000000 */
[----:B------:R-:W-:Y:S01]  /*0330*/  ISETP.GE.U32.AND P1, PT, R22, 0x7ca00000, PT ;  /* 0x7ca000001600780c */ /* 0x000fe20003f26070 */
[----:B0-----:R-:W-:-:S08]  /*0340*/  DMUL R2, R22, R22 ;  /* 0x0000001616027228 */ /* 0x001fd00000000000 */
[----:B------:R-:W-:-:S08]  /*0350*/  DFMA R2, R20, -R2, 1 ;  /* 0x3ff000001402742b */ /* 0x000fd00000000802 */
[----:B------:R-:W-:Y:S02]  /*0360*/  DFMA R26, R2, R26, 0.5 ;  /* 0x3fe00000021a742b */ /* 0x000fe4000000001a */
[----:B------:R-:W-:-:S08]  /*0370*/  DMUL R2, R22, R2 ;  /* 0x0000000216027228 */ /* 0x000fd00000000000 */
[----:B------:R-:W-:-:S08]  /*0380*/  DFMA R26, R26, R2, R22 ;  /* 0x000000021a1a722b */ /* 0x000fd00000000016 */
[----:B------:R-:W-:Y:S02]  /*0390*/  DMUL R16, R20, R26 ;  /* 0x0000001a14107228 */ /* 0x000fe40000000000 */
[----:B------:R-:W-:Y:S01]  /*03a0*/  IADD3 R9, PT, PT, R27, -0x100000, RZ ;  /* 0xfff000001b097810 */ /* 0x000fe20007ffe0ff */
[----:B------:R-:W-:-:S05]  /*03b0*/  IMAD.MOV.U32 R8, RZ, RZ, R26 ;  /* 0x000000ffff087224 */ /* 0x000fca00078e001a */
[----:B------:R-:W-:-:S08]  /*03c0*/  DFMA R2, R16, -R16, R20 ;  /* 0x800000101002722b */ /* 0x000fd00000000014 */
[----:B------:R-:W-:Y:S01]  /*03d0*/  DFMA R4, R2, R8, R16 ;  /* 0x000000080204722b */ /* 0x000fe20000000010 */
[----:B------:R-:W-:Y:S10]  /*03e0*/  @!P1 BRA `(.L_x_4) ;  /* 0x0000000000209947 */ /* 0x000ff40003800000 */
[----:B------:R-:W-:Y:S01]  /*03f0*/  MOV R4, R2 ;  /* 0x0000000200047202 */ /* 0x000fe20000000f00 */
[----:B------:R-:W-:Y:S01]  /*0400*/  IMAD.MOV.U32 R5, RZ, RZ, R26 ;  /* 0x000000ffff057224 */ /* 0x000fe200078e001a */
[----:B------:R-:W-:Y:S01]  /*0410*/  MOV R8, 0x450 ;  /* 0x0000045000087802 */ /* 0x000fe20000000f00 */
[----:B------:R-:W-:Y:S02]  /*0420*/  IMAD.MOV.U32 R2, RZ, RZ, R16 ;  /* 0x000000ffff027224 */ /* 0x000fe400078e0010 */
[----:B------:R-:W-:-:S07]  /*0430*/  IMAD.MOV.U32 R0, RZ, RZ, R17 ;  /* 0x000000ffff007224 */ /* 0x000fce00078e0011 */
[----:B------:R-:W-:Y:S05]  /*0440*/  CALL.REL.NOINC `($__internal_0_$__cuda_sm20_dsqrt_rn_f64_mediumpath_v1) ;  /* 0x0000002c00187944 */ /* 0x000fea0003c00000 */
[----:B------:R-:W-:Y:S01]  /*0450*/  MOV R4, R2 ;  /* 0x0000000200047202 */ /* 0x000fe20000000f00 */
[----:B------:R-:W-:-:S07]  /*0460*/  IMAD.MOV.U32 R5, RZ, RZ, R0 ;  /* 0x000000ffff057224 */ /* 0x000fce00078e0000 */
.L_x_4:
[----:B------:R-:W-:Y:S05]  /*0470*/  BSYNC.RECONVERGENT B2 ;  /* 0x0000000000027941 */ /* 0x000fea0003800200 */
.L_x_3:
[----:B------:R-:W0:Y:S02]  /*0480*/  LDC.64 R2, c[0x0][0x390] ;  /* 0x0000e400ff027b82 */ /* 0x000e240000000a00 */
[----:B0-----:R-:W2:Y:S01]  /*0490*/  LDG.E.64 R16, desc[UR6][R2.64] ;  /* 0x0000000602107981 */ /* 0x001ea2000c1e1b00 */
[----:B------:R-:W-:Y:S01]  /*04a0*/  BSSY.RECONVERGENT B1, `(.L_x_5) ;  /* 0x000000e000017945 */ /* 0x000fe20003800200 */
[----:B--2---:R-:W-:-:S14]  /*04b0*/  DSETP.GTU.AND P1, PT, R4, R16, PT ;  /* 0x000000100400722a */ /* 0x004fdc0003f2c000 */
[----:B------:R-:W-:Y:S05]  /*04c0*/  @P1 BRA `(.L_x_6) ;  /* 0x00000000002c1947 */ /* 0x000fea0003800000 */
[----:B------:R-:W0:Y:S01]  /*04d0*/  S2R R8, SR_LANEID ;  /* 0x0000000000087919 */ /* 0x000e220000000000 */
[----:B------:R-:W1:Y:S01]  /*04e0*/  LDC.64 R4, c[0x0][0x388] ;  /* 0x0000e200ff047b82 */ /* 0x000e620000000a00 */
[----:B------:R-:W-:Y:S02]  /*04f0*/  VOTEU.ANY UR5, UPT, PT ;  /* 0x0000000000057886 */ /* 0x000fe400038e0100 */
[----:B------:R-:W2:Y:S01]  /*0500*/  POPC R0, UR5 ;  /* 0x0000000500007d09 */ /* 0x000ea20008000000 */
[----:B------:R-:W-:Y:S01]  /*0510*/  UFLO.U32 UR5, UR5 ;  /* 0x00000005000572bd */ /* 0x000fe200080e0000 */
[----:B--2---:R-:W-:-:S05]  /*0520*/  IMAD.SHL.U32 R9, R0, 0x2, RZ ;  /* 0x0000000200097824 */ /* 0x004fca00078e00ff */
[----:B0-----:R-:W-:-:S13]  /*0530*/  ISETP.EQ.U32.AND P1, PT, R8, UR5, PT ;  /* 0x0000000508007c0c */ /* 0x001fda000bf22070 */
[----:B-1----:R0:W-:Y:S04]  /*0540*/  @P1 REDG.E.ADD.STRONG.GPU desc[UR6][R4.64], R9 ;  /* 0x000000090400198e */ /* 0x0021e8000c12e106 */
[----:B------:R0:W5:Y:S04]  /*0550*/  LDG.E.64 R16, desc[UR6][R2.64] ;  /* 0x0000000602107981 */ /* 0x000168000c1e1b00 */
[----:B------:R0:W5:Y:S04]  /*0560*/  LDG.E.64 R18, desc[UR6][R10.64] ;  /* 0x000000060a127981 */ /* 0x000168000c1e1b00 */
[----:B------:R0:W5:Y:S02]  /*0570*/  LDG.E.64 R12, desc[UR6][R10.64+0x8] ;  /* 0x000008060a0c7981 */ /* 0x000164000c1e1b00 */
.L_x_6:
[----:B------:R-:W-:Y:S05]  /*0580*/  BSYNC.RECONVERGENT B1 ;  /* 0x0000000000017941 */ /* 0x000fea0003800200 */
.L_x_5:
[----:B0-----:R-:W2:Y:S04]  /*0590*/  LDG.E.64 R4, desc[UR6][R14.64+-0x20] ;  /* 0xffffe0060e047981 */ /* 0x001ea8000c1e1b00 */
[----:B------:R-:W3:Y:S01]  /*05a0*/  LDG.E.64 R2, desc[UR6][R14.64+-0x28] ;  /* 0xffffd8060e027981 */ /* 0x000ee2000c1e1b00 */
[----:B------:R-:W-:Y:S01]  /*05b0*/  BSSY.RECONVERGENT B2, `(.L_x_7) ;  /* 0x000001d000027945 */ /* 0x000fe20003800200 */
[----:B--2--5:R-:W-:Y:S02]  /*05c0*/  DADD R4, R12, -R4 ;  /* 0x000000000c047229 */ /* 0x024fe40000000804 */
[----:B---3--:R-:W-:-:S06]  /*05d0*/  DADD R2, R18, -R2 ;  /* 0x0000000012027229 */ /* 0x008fcc0000000802 */
[----:B------:R-:W-:Y:S01]  /*05e0*/  DMUL R20, R4, R4 ;  /* 0x0000000404147228 */ /* 0x000fe20000000000 */
[----:B------:R-:W-:Y:S02]  /*05f0*/  IMAD.MOV.U32 R4, RZ, RZ, 0x0 ;  /* 0x00000000ff047424 */ /* 0x000fe400078e00ff */
[----:B------:R-:W-:-:S05]  /*0600*/  IMAD.MOV.U32 R5, RZ, RZ, 0x3fd80000 ;  /* 0x3fd80000ff057424 */ /* 0x000fca00078e00ff */
[----:B------:R-:W-:-:S06]  /*0610*/  DFMA R20, R2, R2, R20 ;  /* 0x000000020214722b */ /* 0x000fcc0000000014 */
[----:B------:R-:W0:Y:S04]  /*0620*/  MUFU.RSQ64H R23, R21 ;  /* 0x0000001500177308 */ /* 0x000e280000001c00 */
[----:B------:R-:W-:-:S04]  /*0630*/  IADD3 R22, PT, PT, R21, -0x3500000, RZ ;  /* 0xfcb0000015167810 */ /* 0x000fc80007ffe0ff */
[----:B------:R-:W-:Y:S02]  /*0640*/  ISETP.GE.U32.AND P1, PT, R22, 0x7ca00000, PT ;  /* 0x7ca000001600780c */ /* 0x000fe40003f26070 */
        /* <DEDUP_REMOVED lines=11> */
[----:B------:R-:W-:Y:S01]  /*0700*/  IMAD.MOV.U32 R5, RZ, RZ, R4 ;  /* 0x000000ffff057224 */ /* 0x000fe200078e0004 */
[----:B------:R-:W-:Y:S01]  /*0710*/  MOV R4, R2 ;  /* 0x0000000200047202 */ /* 0x000fe20000000f00 */
[----:B------:R-:W-:Y:S01]  /*0720*/  IMAD.MOV.U32 R2, RZ, RZ, R26 ;  /* 0x000000ffff027224 */ /* 0x000fe200078e001a */
[----:B------:R-:W-:Y:S01]  /*0730*/  MOV R8, 0x760 ;  /* 0x0000076000087802 */ /* 0x000fe20000000f00 */
[----:B------:R-:W-:-:S07]  /*0740*/  IMAD.MOV.U32 R0, RZ, RZ, R27 ;  /* 0x000000ffff007224 */ /* 0x000fce00078e001b */
[----:B------:R-:W-:Y:S05]  /*0750*/  CALL.REL.NOINC `($__internal_0_$__cuda_sm20_dsqrt_rn_f64_mediumpath_v1) ;  /* 0x0000002800547944 */ /* 0x000fea0003c00000 */
[----:B------:R-:W-:Y:S01]  /*0760*/  MOV R28, R2 ;  /* 0x00000002001c7202 */ /* 0x000fe20000000f00 */
[----:B------:R-:W-:-:S07]  /*0770*/  IMAD.MOV.U32 R29, RZ, RZ, R0 ;  /* 0x000000ffff1d7224 */ /* 0x000fce00078e0000 */
.L_x_8:
[----:B------:R-:W-:Y:S05]  /*0780*/  BSYNC.RECONVERGENT B2 ;  /* 0x0000000000027941 */ /* 0x000fea0003800200 */
.L_x_7:
[----:B------:R-:W-:Y:S01]  /*0790*/  DSETP.GTU.AND P1, PT, R28, R16, PT ;  /* 0x000000101c00722a */ /* 0x000fe20003f2c000 */
[----:B------:R-:W-:-:S13]  /*07a0*/  BSSY.RECONVERGENT B1, `(.L_x_9) ;  /* 0x000000e000017945 */ /* 0x000fda0003800200 */
[----:B------:R-:W-:Y:S05]  /*07b0*/  @P1 BRA `(.L_x_10) ;  /* 0x0000000000301947 */ /* 0x000fea0003800000 */
[----:B------:R-:W0:Y:S01]  /*07c0*/  S2R R4, SR_LANEID ;  /* 0x0000000000047919 */ /* 0x000e220000000000 */
[----:B------:R-:W1:Y:S01]  /*07d0*/  LDC.64 R2, c[0x0][0x388] ;  /* 0x0000e200ff027b82 */ /* 0x000e620000000a00 */
[----:B------:R-:W-:Y:S02]  /*07e0*/  VOTEU.ANY UR5, UPT, PT ;  /* 0x0000000000057886 */ /* 0x000fe400038e0100 */
[----:B------:R-:W2:Y:S01]  /*07f0*/  POPC R0, UR5 ;  /* 0x0000000500007d09 */ /* 0x000ea20008000000 */
[----:B------:R-:W-:-:S04]  /*0800*/  UFLO.U32 UR5, UR5 ;  /* 0x00000005000572bd */ /* 0x000fc800080e0000 */
[----:B------:R-:W3:Y:S01]  /*0810*/  LDC.64 R16, c[0x0][0x390] ;  /* 0x0000e400ff107b82 */ /* 0x000ee20000000a00 */
[----:B--2---:R-:W-:Y:S01]  /*0820*/  IMAD.SHL.U32 R5, R0, 0x2, RZ ;  /* 0x0000000200057824 */ /* 0x004fe200078e00ff */
[----:B0-----:R-:W-:-:S13]  /*0830*/  ISETP.EQ.U32.AND P1, PT, R4, UR5, PT ;  /* 0x0000000504007c0c */ /* 0x001fda000bf22070 */
[----:B-1----:R0:W-:Y:S04]  /*0840*/  @P1 REDG.E.ADD.STRONG.GPU desc[UR6][R2.64], R5 ;  /* 0x000000050200198e */ /* 0x0021e8000c12e106 */
[----:B------:R0:W5:Y:S04]  /*0850*/  LDG.E.64 R18, desc[UR6][R10.64] ;  /* 0x000000060a127981 */ /* 0x000168000c1e1b00 */
[----:B------:R0:W5:Y:S04]  /*0860*/  LDG.E.64 R12, desc[UR6][R10.64+0x8] ;  /* 0x000008060a0c7981 */ /* 0x000168000c1e1b00 */
[----:B---3--:R-:W5:Y:S02]  /*0870*/  LDG.E.64 R16, desc[UR6][R16.64] ;  /* 0x0000000610107981 */ /* 0x008f64000c1e1b00 */
.L_x_10:
[----:B------:R-:W-:Y:S05]  /*0880*/  BSYNC.RECONVERGENT B1 ;  /* 0x0000000000017941 */ /* 0x000fea0003800200 */
.L_x_9:
        /* <DEDUP_REMOVED lines=31> */
.L_x_12:
[----:B------:R-:W-:Y:S05]  /*0a80*/  BSYNC.RECONVERGENT B2 ;  /* 0x0000000000027941 */ /* 0x000fea0003800200 */
.L_x_11:
        /* <DEDUP_REMOVED lines=15> */
.L_x_14:
[----:B------:R-:W-:Y:S05]  /*0b80*/  BSYNC.RECONVERGENT B1 ;  /* 0x0000000000017941 */ /* 0x000fea0003800200 */
.L_x_13:
        /* <DEDUP_REMOVED lines=31> */
.L_x_16:
[----:B------:R-:W-:Y:S05]  /*0d80*/  BSYNC.RECONVERGENT B2 ;  /* 0x0000000000027941 */ /* 0x000fea0003800200 */
.L_x_15:
        /* <DEDUP_REMOVED lines=15> */
.L_x_18:
[----:B------:R-:W-:Y:S05]  /*0e80*/  BSYNC.RECONVERGENT B1 ;  /* 0x0000000000017941 */ /* 0x000fea0003800200 */
.L_x_17:
        /* <DEDUP_REMOVED lines=31> */
.L_x_20:
[----:B------:R-:W-:Y:S05]  /*1080*/  BSYNC.RECONVERGENT B2 ;  /* 0x0000000000027941 */ /* 0x000fea0003800200 */
.L_x_19:
        /* <DEDUP_REMOVED lines=15> */
.L_x_22:
[----:B------:R-:W-:Y:S05]  /*1180*/  BSYNC.RECONVERGENT B1 ;  /* 0x0000000000017941 */ /* 0x000fea0003800200 */
.L_x_21:
        /* <DEDUP_REMOVED lines=31> */
.L_x_24:
[----:B------:R-:W-:Y:S05]  /*1380*/  BSYNC.RECONVERGENT B2 ;  /* 0x0000000000027941 */ /* 0x000fea0003800200 */
.L_x_23:
        /* <DEDUP_REMOVED lines=15> */
.L_x_26:
[----:B------:R-:W-:Y:S05]  /*1480*/  BSYNC.RECONVERGENT B1 ;  /* 0x0000000000017941 */ /* 0x000fea0003800200 */
.L_x_25:
        /* <DEDUP_REMOVED lines=31> */
.L_x_28:
[----:B------:R-:W-:Y:S05]  /*1680*/  BSYNC.RECONVERGENT B2 ;  /* 0x0000000000027941 */ /* 0x000fea0003800200 */
.L_x_27:
        /* <DEDUP_REMOVED lines=15> */
.L_x_30:
[----:B------:R-:W-:Y:S05]  /*1780*/  BSYNC.RECONVERGENT B1 ;  /* 0x0000000000017941 */ /* 0x000fea0003800200 */
.L_x_29:
[----:B0-----:R-:W2:Y:S04]  /*1790*/  LDG.E.64 R4, desc[UR6][R14.64+0x40] ;  /* 0x000040060e047981 */ /* 0x001ea8000c1e1b00 */
[----:B------:R-:W3:Y:S01]  /*17a0*/  LDG.E.64 R2, desc[UR6][R14.64+0x38] ;  /* 0x000038060e027981 */ /* 0x000ee2000c1e1b00 */
[----:B------:R-:W-:Y:S01]  /*17b0*/  BSSY.RECONVERGENT B2, `(.L_x_31) ;  /* 0x000001d000027945 */ /* 0x000fe20003800200 */
[----:B--2--5:R-:W-:Y:S02]  /*17c0*/  DADD R4, -R4, R12 ;  /* 0x0000000004047229 */ /* 0x024fe4000000010c */
[----:B---3--:R-:W-:-:S06]  /*17d0*/  DADD R2, -R2, R18 ;  /* 0x0000000002027229 */ /* 0x008fcc0000000112 */
        /* <DEDUP_REMOVED lines=26> */
.L_x_32:
[----:B------:R-:W-:Y:S05]  /*1980*/  BSYNC.RECONVERGENT B2 ;  /* 0x0000000000027941 */ /* 0x000fea0003800200 */
.L_x_31:
[----:B------:R-:W-:Y:S01]  /*1990*/  DSETP.GTU.AND P1, PT, R4, R16, PT ;  /* 0x000000100400722a */ /* 0x000fe20003f2c000 */
[----:B------:R-:W-:-:S13]  /*19a0*/  BSSY.RECONVERGENT B1, `(.L_x_33) ;  /* 0x000000a000017945 */ /* 0x000fda0003800200 */
        /* <DEDUP_REMOVED lines=8> */
[----:B-1----:R0:W-:Y:S02]  /*1a30*/  @P1 REDG.E.ADD.STRONG.GPU desc[UR6][R2.64], R5 ;  /* 0x000000050200198e */ /* 0x0021e4000c12e106 */
.L_x_34:
[----:B------:R-:W-:Y:S05]  /*1a40*/  BSYNC.RECONVERGENT B1 ;  /* 0x0000000000017941 */ /* 0x000fea0003800200 */
.L_x_33:
[----:B------:R-:W-:Y:S02]  /*1a50*/  IADD3 R14, P1, PT, R14, 0x80, RZ ;  /* 0x000000800e0e7810 */ /* 0x000fe40007f3e0ff */
[----:B------:R-:W-:-:S03]  /*1a60*/  IADD3 R7, PT, PT, R7, 0x8, RZ ;  /* 0x0000000807077810 */ /* 0x000fc60007ffe0ff */
[----:B------:R-:W-:Y:S01]  /*1a70*/  IMAD.X R15, RZ, RZ, R15, P1 ;  /* 0x000000ffff0f7224 */ /* 0x000fe200008e060f */
[----:B------:R-:W-:Y:S07]  /*1a80*/  @P0 BRA `(.L_x_35) ;  /* 0xffffffe400e80947 */ /* 0x000fee000383ffff */
.L_x_2:
[----:B------:R-:W-:Y:S05]  /*1a90*/  BSYNC B0 ;  /* 0x0000000000007941 */ /* 0x000fea0003800000 */
.L_x_1:
[----:B------:R-:W-:-:S13]  /*1aa0*/  ISETP.NE.AND P0, PT, R25, RZ, PT ;  /* 0x000000ff1900720c */ /* 0x000fda0003f05270 */
[----:B------:R-:W-:Y:S05]  /*1ab0*/  @!P0 EXIT ;  /* 0x000000000000894d */ /* 0x000fea0003800000 */
[----:B------:R-:W-:Y:S01]  /*1ac0*/  ISETP.GE.U32.AND P0, PT, R25, 0x4, PT ;  /* 0x000000041900780c */ /* 0x000fe20003f06070 */
[----:B------:R-:W-:Y:S01]  /*1ad0*/  BSSY.RECONVERGENT B0, `(.L_x_36) ;  /* 0x00000c3000007945 */ /* 0x000fe20003800200 */
[----:B------:R-:W-:-:S11]  /*1ae0*/  LOP3.LUT R24, R6, 0x3, RZ, 0xc0, !PT ;  /* 0x0000000306187812 */ /* 0x000fd600078ec0ff */
[----:B------:R-:W-:Y:S05]  /*1af0*/  @!P0 BRA `(.L_x_37) ;  /* 0x0000000c00008947 */ /* 0x000fea0003800000 */
[----:B------:R-:W1:Y:S01]  /*1b00*/  LDC.64 R12, c[0x0][0x380] ;  /* 0x0000e000ff0c7b82 */ /* 0x000e620000000a00 */
[----:B------:R-:W2:Y:S04]  /*1b10*/  LDG.E.64 R14, desc[UR6][R10.64+0x8] ;  /* 0x000008060a0e7981 */ /* 0x000ea8000c1e1b00 */
[----:B------:R-:W3:Y:S01]  /*1b20*/  LDG.E.64 R16, desc[UR6][R10.64] ;  /* 0x000000060a107981 */ /* 0x000ee2000c1e1b00 */
[----:B-1----:R-:W-:-:S05]  /*1b30*/  IMAD.WIDE.U32 R12, R7, 0x10, R12 ;  /* 0x00000010070c7825 */ /* 0x002fca00078e000c */
[----:B0-----:R-:W2:Y:S04]  /*1b40*/  LDG.E.64 R4, desc[UR6][R12.64+0x18] ;  /* 0x000018060c047981 */ /* 0x001ea8000c1e1b00 */
[----:B------:R-:W3:Y:S01]  /*1b50*/  LDG.E.64 R2, desc[UR6][R12.64+0x10] ;  /* 0x000010060c027981 */ /* 0x000ee2000c1e1b00 */
[----:B------:R-:W-:Y:S01]  /*1b60*/  BSSY.RECONVERGENT B2, `(.L_x_38) ;  /* 0x000001d000027945 */ /* 0x000fe20003800200 */
[----:B--2---:R-:W-:Y:S02]  /*1b70*/  DADD R4, R14, -R4 ;  /* 0x000000000e047229 */ /* 0x004fe40000000804 */
[----:B---3--:R-:W-:-:S06]  /*1b80*/  DADD R2, R16, -R2 ;  /* 0x0000000010027229 */ /* 0x008fcc0000000802 */
[----:B------:R-:W-:-:S08]  /*1b90*/  DMUL R20, R4, R4 ;  /* 0x0000000404147228 */ /* 0x000fd00000000000 */
[----:B------:R-:W-:-:S06]  /*1ba0*/  DFMA R20, R2, R2, R20 ;  /* 0x000000020214722b */ /* 0x000fcc0000000014 */
[----:B------:R-:W0:Y:S04]  /*1bb0*/  MUFU.RSQ64H R23, R21 ;  /* 0x0000001500177308 */ /* 0x000e280000001c00 */
[----:B------:R-:W-:Y:S01]  /*1bc0*/  VIADD R22, R21, 0xfcb00000 ;  /* 0xfcb0000015167836 */ /* 0x000fe20000000000 */
[----:B------:R-:W-:Y:S01]  /*1bd0*/  MOV R4, 0x0 ;  /* 0x0000000000047802 */ /* 0x000fe20000000f00 */
[----:B------:R-:W-:-:S04]  /*1be0*/  IMAD.MOV.U32 R5, RZ, RZ, 0x3fd80000 ;  /* 0x3fd80000ff057424 */ /* 0x000fc800078e00ff */
[----:B0-----:R-:W-:-:S08]  /*1bf0*/  DMUL R2, R22, R22 ;  /* 0x0000001616027228 */ /* 0x001fd00000000000 */
[----:B------:R-:W-:-:S08]  /*1c00*/  DFMA R2, R20, -R2, 1 ;  /* 0x3ff000001402742b */ /* 0x000fd00000000802 */
[----:B------:R-:W-:Y:S02]  /*1c10*/  DFMA R4, R2, R4, 0.5 ;  /* 0x3fe000000204742b */ /* 0x000fe40000000004 */
[----:B------:R-:W-:-:S08]  /*1c20*/  DMUL R2, R22, R2 ;  /* 0x0000000216027228 */ /* 0x000fd00000000000 */
[----:B------:R-:W-:Y:S01]  /*1c30*/  DFMA R26, R4, R2, R22 ;  /* 0x00000002041a722b */ /* 0x000fe20000000016 */
[----:B------:R-:W-:-:S07]  /*1c40*/  ISETP.GE.U32.AND P0, PT, R22, 0x7ca00000, PT ;  /* 0x7ca000001600780c */ /* 0x000fce0003f06070 */
[----:B------:R-:W-:Y:S02]  /*1c50*/  DMUL R18, R20, R26 ;  /* 0x0000001a14127228 */ /* 0x000fe40000000000 */
[----:B------:R-:W-:Y:S01]  /*1c60*/  VIADD R9, R27, 0xfff00000 ;  /* 0xfff000001b097836 */ /* 0x000fe20000000000 */
[----:B------:R-:W-:-:S05]  /*1c70*/  MOV R8, R26 ;  /* 0x0000001a00087202 */ /* 0x000fca0000000f00 */
        /* <DEDUP_REMOVED lines=9> */
[----:B------:R-:W-:Y:S01]  /*1d10*/  IMAD.MOV.U32 R4, RZ, RZ, R2 ;  /* 0x000000ffff047224 */ /* 0x000fe200078e0002 */
[----:B------:R-:W-:-:S07]  /*1d20*/  MOV R5, R0 ;  /* 0x0000000000057202 */ /* 0x000fce0000000f00 */
.L_x_39:
[----:B------:R-:W-:Y:S05]  /*1d30*/  BSYNC.RECONVERGENT B2 ;  /* 0x0000000000027941 */ /* 0x000fea0003800200 */
.L_x_38:
        /* <DEDUP_REMOVED lines=16> */
.L_x_41:
[----:B------:R-:W-:Y:S05]  /*1e40*/  BSYNC.RECONVERGENT B1 ;  /* 0x0000000000017941 */ /* 0x000fea0003800200 */
.L_x_40:
[----:B0-----:R-:W2:Y:S04]  /*1e50*/  LDG.E.64 R4, desc[UR6][R12.64+0x28] ;  /* 0x000028060c047981 */ /* 0x001ea8000c1e1b00 */
[----:B------:R-:W3:Y:S01]  /*1e60*/  LDG.E.64 R2, desc[UR6][R12.64+0x20] ;  /* 0x000020060c027981 */ /* 0x000ee2000c1e1b00 */
[----:B------:R-:W-:Y:S01]  /*1e70*/  BSSY.RECONVERGENT B2, `(.L_x_42) ;  /* 0x000001d000027945 */ /* 0x000fe20003800200 */
[----:B--2--5:R-:W-:Y:S02]  /*1e80*/  DADD R4, R14, -R4 ;  /* 0x000000000e047229 */ /* 0x024fe40000000804 */
[----:B---3--:R-:W-:-:S06]  /*1e90*/  DADD R2, R16, -R2 ;  /* 0x0000000010027229 */ /* 0x008fcc0000000802 */
[----:B------:R-:W-:Y:S01]  /*1ea0*/  DMUL R20, R4, R4 ;  /* 0x0000000404147228 */ /* 0x000fe20000000000 */
[----:B------:R-:W-:Y:S01]  /*1eb0*/  MOV R4, 0x0 ;  /* 0x0000000000047802 */ /* 0x000fe20000000f00 */
[----:B------:R-:W-:-:S06]  /*1ec0*/  IMAD.MOV.U32 R5, RZ, RZ, 0x3fd80000 ;  /* 0x3fd80000ff057424 */ /* 0x000fcc00078e00ff */
        /* <DEDUP_REMOVED lines=10> */
[----:B------:R-:W-:Y:S01]  /*1f70*/  VIADD R9, R5, 0xfff00000 ;  /* 0xfff0000005097836 */ /* 0x000fe20000000000 */
[----:B------:R-:W-:-:S05]  /*1f80*/  MOV R8, R4 ;  /* 0x0000000400087202 */ /* 0x000fca0000000f00 */
[----:B------:R-:W-:-:S08]  /*1f90*/  DFMA R2, R26, -R26, R20 ;  /* 0x8000001a1a02722b */ /* 0x000fd00000000014 */
[----:B------:R-:W-:Y:S01]  /*1fa0*/  DFMA R28, R2, R8, R26 ;  /* 0x00000008021c722b */ /* 0x000fe2000000001a */
[----:B------:R-:W-:Y:S10]  /*1fb0*/  @!P0 BRA `(.L_x_43) ;  /* 0x0000000000208947 */ /* 0x000ff40003800000 */
[----:B------:R-:W-:Y:S01]  /*1fc0*/  IMAD.MOV.U32 R5, RZ, RZ, R4 ;  /* 0x000000ffff057224 */ /* 0x000fe200078e0004 */
[----:B------:R-:W-:Y:S01]  /*1fd0*/  MOV R8, 0x2020 ;  /* 0x0000202000087802 */ /* 0x000fe20000000f00 */
[----:B------:R-:W-:Y:S01]  /*1fe0*/  IMAD.MOV.U32 R4, RZ, RZ, R2 ;  /* 0x000000ffff047224 */ /* 0x000fe200078e0002 */
[----:B------:R-:W-:Y:S01]  /*1ff0*/  MOV R2, R26 ;  /* 0x0000001a00027202 */ /* 0x000fe20000000f00 */
[----:B------:R-:W-:-:S07]  /*2000*/  IMAD.MOV.U32 R0, RZ, RZ, R27 ;  /* 0x000000ffff007224 */ /* 0x000fce00078e001b */
[----:B------:R-:W-:Y:S05]  /*2010*/  CALL.REL.NOINC `($__internal_0_$__cuda_sm20_dsqrt_rn_f64_mediumpath_v1) ;  /* 0x0000001000247944 */ /* 0x000fea0003c00000 */
[----:B------:R-:W-:Y:S01]  /*2020*/  IMAD.MOV.U32 R28, RZ, RZ, R2 ;  /* 0x000000ffff1c7224 */ /* 0x000fe200078e0002 */
[----:B------:R-:W-:-:S07]  /*2030*/  MOV R29, R0 ;  /* 0x00000000001d7202 */ /* 0x000fce0000000f00 */
.L_x_43:
[----:B------:R-:W-:Y:S05]  /*2040*/  BSYNC.RECONVERGENT B2 ;  /* 0x0000000000027941 */ /* 0x000fea0003800200 */
.L_x_42:
        /* <DEDUP_REMOVED lines=15> */
.L_x_45:
[----:B------:R-:W-:Y:S05]  /*2140*/  BSYNC.RECONVERGENT B1 ;  /* 0x0000000000017941 */ /* 0x000fea0003800200 */
.L_x_44:
        /* <DEDUP_REMOVED lines=31> */
.L_x_47:
[----:B------:R-:W-:Y:S05]  /*2340*/  BSYNC.RECONVERGENT B2 ;  /* 0x0000000000027941 */ /* 0x000fea0003800200 */
.L_x_46:
        /* <DEDUP_REMOVED lines=15> */
.L_x_49:
[----:B------:R-:W-:Y:S05]  /*2440*/  BSYNC.RECONVERGENT B1 ;  /* 0x0000000000017941 */ /* 0x000fea0003800200 */
.L_x_48:
[----:B0-----:R-:W2:Y:S04]  /*2450*/  LDG.E.64 R4, desc[UR6][R12.64+0x48] ;  /* 0x000048060c047981 */ /* 0x001ea8000c1e1b00 */
[----:B------:R-:W3:Y:S01]  /*2460*/  LDG.E.64 R2, desc[UR6][R12.64+0x40] ;  /* 0x000040060c027981 */ /* 0x000ee2000c1e1b00 */
[----:B------:R-:W-:Y:S01]  /*2470*/  BSSY.RECONVERGENT B2, `(.L_x_50) ;  /* 0x000001e000027945 */ /* 0x000fe20003800200 */
[----:B------:R-:W-:Y:S01]  /*2480*/  VIADD R7, R7, 0x4 ;  /* 0x0000000407077836 */ /* 0x000fe20000000000 */
[----:B--2--5:R-:W-:Y:S02]  /*2490*/  DADD R4, -R4, R14 ;  /* 0x0000000004047229 */ /* 0x024fe4000000010e */
[----:B---3--:R-:W-:-:S06]  /*24a0*/  DADD R2, -R2, R16 ;  /* 0x0000000002027229 */ /* 0x008fcc0000000110 */
        /* <DEDUP_REMOVED lines=26> */
.L_x_51:
[----:B------:R-:W-:Y:S05]  /*2650*/  BSYNC.RECONVERGENT B2 ;  /* 0x0000000000027941 */ /* 0x000fea0003800200 */
.L_x_50:
[----:B------:R-:W-:-:S14]  /*2660*/  DSETP.GTU.AND P0, PT, R4, R18, PT ;  /* 0x000000120400722a */ /* 0x000fdc0003f0c000 */
        /* <DEDUP_REMOVED lines=9> */
.L_x_37:
[----:B------:R-:W-:Y:S05]  /*2700*/  BSYNC.RECONVERGENT B0 ;  /* 0x0000000000007941 */ /* 0x000fea0003800200 */
.L_x_36:
[----:B------:R-:W-:-:S13]  /*2710*/  ISETP.NE.AND P0, PT, R24, RZ, PT ;  /* 0x000000ff1800720c */ /* 0x000fda0003f05270 */
[----:B------:R-:W-:Y:S05]  /*2720*/  @!P0 EXIT ;  /* 0x000000000000894d */ /* 0x000fea0003800000 */
[----:B------:R-:W-:Y:S01]  /*2730*/  ISETP.NE.AND P0, PT, R24, 0x1, PT ;  /* 0x000000011800780c */ /* 0x000fe20003f05270 */
[----:B------:R-:W-:-:S12]  /*2740*/  BSSY.RECONVERGENT B0, `(.L_x_52) ;  /* 0x0000062000007945 */ /* 0x000fd80003800200 */
[----:B------:R-:W-:Y:S05]  /*2750*/  @!P0 BRA `(.L_x_53) ;  /* 0x0000000400808947 */ /* 0x000fea0003800000 */
[----:B------:R-:W2:Y:S01]  /*2760*/  LDC.64 R12, c[0x0][0x380] ;  /* 0x0000e000ff0c7b82 */ /* 0x000ea20000000a00 */
[----:B------:R-:W3:Y:S04]  /*2770*/  LDG.E.64 R16, desc[UR6][R10.64+0x8] ;  /* 0x000008060a107981 */ /* 0x000ee8000c1e1b00 */
[----:B------:R-:W4:Y:S01]  /*2780*/  LDG.E.64 R18, desc[UR6][R10.64] ;  /* 0x000000060a127981 */ /* 0x000f22000c1e1b00 */
[----:B--2---:R-:W-:-:S05]  /*2790*/  IMAD.WIDE.U32 R12, R7, 0x10, R12 ;  /* 0x00000010070c7825 */ /* 0x004fca00078e000c */
[----:B01----:R-:W3:Y:S04]  /*27a0*/  LDG.E.64 R4, desc[UR6][R12.64+0x18] ;  /* 0x000018060c047981 */ /* 0x003ee8000c1e1b00 */
[----:B------:R-:W4:Y:S01]  /*27b0*/  LDG.E.64 R2, desc[UR6][R12.64+0x10] ;  /* 0x000010060c027981 */ /* 0x000f22000c1e1b00 */
[----:B------:R-:W-:Y:S01]  /*27c0*/  BSSY.RECONVERGENT B2, `(.L_x_54) ;  /* 0x000001d000027945 */ /* 0x000fe20003800200 */
[----:B---3--:R-:W-:Y:S02]  /*27d0*/  DADD R4, R16, -R4 ;  /* 0x0000000010047229 */ /* 0x008fe40000000804 */
[----:B----4-:R-:W-:-:S06]  /*27e0*/  DADD R2, R18, -R2 ;  /* 0x0000000012027229 */ /* 0x010fcc0000000802 */
[----:B------:R-:W-:-:S08]  /*27f0*/  DMUL R20, R4, R4 ;  /* 0x0000000404147228 */ /* 0x000fd00000000000 */
[----:B------:R-:W-:-:S06]  /*2800*/  DFMA R20, R2, R2, R20 ;  /* 0x000000020214722b */ /* 0x000fcc0000000014 */
[----:B------:R-:W0:Y:S04]  /*2810*/  MUFU.RSQ64H R23, R21 ;  /* 0x0000001500177308 */ /* 0x000e280000001c00 */
[----:B------:R-:W-:Y:S01]  /*2820*/  IADD3 R22, PT, PT, R21, -0x3500000, RZ ;  /* 0xfcb0000015167810 */ /* 0x000fe20007ffe0ff */
[----:B------:R-:W-:Y:S02]  /*2830*/  IMAD.MOV.U32 R4, RZ, RZ, 0x0 ;  /* 0x00000000ff047424 */ /* 0x000fe400078e00ff */
[----:B------:R-:W-:-:S03]  /*2840*/  IMAD.MOV.U32 R5, RZ, RZ, 0x3fd80000 ;  /* 0x3fd80000ff057424 */ /* 0x000fc600078e00ff */
[----:B0-----:R-:W-:-:S08]  /*2850*/  DMUL R2, R22, R22 ;  /* 0x0000001616027228 */ /* 0x001fd00000000000 */
[----:B------:R-:W-:-:S08]  /*2860*/  DFMA R2, R20, -R2, 1 ;  /* 0x3ff000001402742b */ /* 0x000fd00000000802 */
[----:B------:R-:W-:Y:S02]  /*2870*/  DFMA R4, R2, R4, 0.5 ;  /* 0x3fe000000204742b */ /* 0x000fe40000000004 */
[----:B------:R-:W-:-:S08]  /*2880*/  DMUL R2, R22, R2 ;  /* 0x0000000216027228 */ /* 0x000fd00000000000 */
[----:B------:R-:W-:Y:S01]  /*2890*/  DFMA R24, R4, R2, R22 ;  /* 0x000000020418722b */ /* 0x000fe20000000016 */
[----:B------:R-:W-:-:S07]  /*28a0*/  ISETP.GE.U32.AND P0, PT, R22, 0x7ca00000, PT ;  /* 0x7ca000001600780c */ /* 0x000fce0003f06070 */
        /* <DEDUP_REMOVED lines=14> */
.L_x_55:
[----:B------:R-:W-:Y:S05]  /*2990*/  BSYNC.RECONVERGENT B2 ;  /* 0x0000000000027941 */ /* 0x000fea0003800200 */
.L_x_54:
        /* <DEDUP_REMOVED lines=16> */
.L_x_57:
[----:B------:R-:W-:Y:S05]  /*2aa0*/  BSYNC.RECONVERGENT B1 ;  /* 0x0000000000017941 */ /* 0x000fea0003800200 */
.L_x_56:
[----:B0-----:R-:W2:Y:S04]  /*2ab0*/  LDG.E.64 R4, desc[UR6][R12.64+0x28] ;  /* 0x000028060c047981 */ /* 0x001ea8000c1e1b00 */
[----:B------:R-:W3:Y:S01]  /*2ac0*/  LDG.E.64 R2, desc[UR6][R12.64+0x20] ;  /* 0x000020060c027981 */ /* 0x000ee2000c1e1b00 */
[----:B------:R-:W-:Y:S01]  /*2ad0*/  BSSY.RECONVERGENT B2, `(.L_x_58) ;  /* 0x000001e000027945 */ /* 0x000fe20003800200 */
[----:B------:R-:W-:Y:S01]  /*2ae0*/  VIADD R7, R7, 0x2 ;  /* 0x0000000207077836 */ /* 0x000fe20000000000 */
        /* <DEDUP_REMOVED lines=23> */
[----:B------:R-:W-:Y:S02]  /*2c60*/  MOV R0, R13 ;  /* 0x0000000d00007202 */ /* 0x000fe40000000f00 */
[----:B------:R-:W-:-:S07]  /*2c70*/  MOV R8, 0x2c90 ;  /* 0x00002c9000087802 */ /* 0x000fce0000000f00 */
[----:B------:R-:W-:Y:S05]  /*2c80*/  CALL.REL.NOINC `($__internal_0_$__cuda_sm20_dsqrt_rn_f64_mediumpath_v1) ;  /* 0x0000000400087944 */ /* 0x000fea0003c00000 */
[----:B------:R-:W-:Y:S02]  /*2c90*/  IMAD.MOV.U32 R4, RZ, RZ, R2 ;  /* 0x000000ffff047224 */ /* 0x000fe400078e0002 */
[----:B------:R-:W-:-:S07]  /*2ca0*/  IMAD.MOV.U32 R5, RZ, RZ, R0 ;  /* 0x000000ffff057224 */ /* 0x000fce00078e0000 */
.L_x_59:
[----:B------:R-:W-:Y:S05]  /*2cb0*/  BSYNC.RECONVERGENT B2 ;  /* 0x0000000000027941 */ /* 0x000fea0003800200 */
.L_x_58:
[----:B------:R-:W-:-:S14]  /*2cc0*/  DSETP.GTU.AND P0, PT, R4, R14, PT ;  /* 0x0000000e0400722a */ /* 0x000fdc0003f0c000 */
[----:B------:R-:W-:Y:S05]  /*2cd0*/  @P0 BRA `(.L_x_53) ;  /* 0x0000000000200947 */ /* 0x000fea0003800000 */
[----:B------:R-:W0:Y:S01]  /*2ce0*/  S2R R4, SR_LANEID ;  /* 0x0000000000047919 */ /* 0x000e220000000000 */
[----:B------:R-:W1:Y:S01]  /*2cf0*/  LDC.64 R2, c[0x0][0x388] ;  /* 0x0000e200ff027b82 */ /* 0x000e620000000a00 */
[----:B------:R-:W-:Y:S02]  /*2d00*/  VOTEU.ANY UR5, UPT, PT ;  /* 0x0000000000057886 */ /* 0x000fe400038e0100 */
[----:B------:R-:W2:Y:S01]  /*2d10*/  POPC R0, UR5 ;  /* 0x0000000500007d09 */ /* 0x000ea20008000000 */
[----:B------:R-:W-:Y:S01]  /*2d20*/  UFLO.U32 UR5, UR5 ;  /* 0x00000005000572bd */ /* 0x000fe200080e0000 */
[----:B--2---:R-:W-:-:S05]  /*2d30*/  SHF.L.U32 R5, R0, 0x1, RZ ;  /* 0x0000000100057819 */ /* 0x004fca00000006ff */
[----:B0-----:R-:W-:-:S13]  /*2d40*/  ISETP.EQ.U32.AND P0, PT, R4, UR5, PT ;  /* 0x0000000504007c0c */ /* 0x001fda000bf02070 */
[----:B-1----:R2:W-:Y:S02]  /*2d50*/  @P0 REDG.E.ADD.STRONG.GPU desc[UR6][R2.64], R5 ;  /* 0x000000050200098e */ /* 0x0025e4000c12e106 */
.L_x_53:
[----:B------:R-:W-:Y:S05]  /*2d60*/  BSYNC.RECONVERGENT B0 ;  /* 0x0000000000007941 */ /* 0x000fea0003800200 */
.L_x_52:
[----:B------:R-:W-:-:S04]  /*2d70*/  LOP3.LUT R6, R6, 0x1, RZ, 0xc0, !PT ;  /* 0x0000000106067812 */ /* 0x000fc800078ec0ff */
[----:B------:R-:W-:-:S13]  /*2d80*/  ISETP.NE.U32.AND P0, PT, R6, 0x1, PT ;  /* 0x000000010600780c */ /* 0x000fda0003f05070 */
[----:B------:R-:W-:Y:S05]  /*2d90*/  @P0 EXIT ;  /* 0x000000000000094d */ /* 0x000fea0003800000 */
[----:B012---:R-:W0:Y:S01]  /*2da0*/  LDC.64 R4, c[0x0][0x380] ;  /* 0x0000e000ff047b82 */ /* 0x007e220000000a00 */
[----:B------:R-:W2:Y:S04]  /*2db0*/  LDG.E.64 R8, desc[UR6][R10.64+0x8] ;  /* 0x000008060a087981 */ /* 0x000ea8000c1e1b00 */
[----:B------:R-:W3:Y:S01]  /*2dc0*/  LDG.E.64 R2, desc[UR6][R10.64] ;  /* 0x000000060a027981 */ /* 0x000ee2000c1e1b00 */
[----:B0-----:R-:W-:-:S05]  /*2dd0*/  IMAD.WIDE.U32 R4, R7, 0x10, R4 ;  /* 0x0000001007047825 */ /* 0x001fca00078e0004 */
[----:B------:R-:W2:Y:S04]  /*2de0*/  LDG.E.64 R12, desc[UR6][R4.64+0x18] ;  /* 0x00001806040c7981 */ /* 0x000ea8000c1e1b00 */
        /* <DEDUP_REMOVED lines=17> */
[----:B------:R-:W-:Y:S02]  /*2f00*/  VIADD R9, R7, 0xfff00000 ;  /* 0xfff0000007097836 */ /* 0x000fe40000000000 */
[----:B------:R-:W-:-:S04]  /*2f10*/  IMAD.MOV.U32 R8, RZ, RZ, R6 ;  /* 0x000000ffff087224 */ /* 0x000fc800078e0006 */
[----:B------:R-:W-:-:S08]  /*2f20*/  DFMA R12, R10, -R10, R20 ;  /* 0x8000000a0a0c722b */ /* 0x000fd00000000014 */
[----:B------:R-:W-:Y:S01]  /*2f30*/  DFMA R2, R12, R8, R10 ;  /* 0x000000080c02722b */ /* 0x000fe2000000000a */
[----:B------:R-:W-:Y:S10]  /*2f40*/  @!P0 BRA `(.L_x_61) ;  /* 0x0000000000208947 */ /* 0x000ff40003800000 */
[----:B------:R-:W-:Y:S01]  /*2f50*/  MOV R5, R6 ;  /* 0x0000000600057202 */ /* 0x000fe20000000f00 */
[----:B------:R-:W-:Y:S01]  /*2f60*/  IMAD.MOV.U32 R4, RZ, RZ, R12 ;  /* 0x000000ffff047224 */ /* 0x000fe200078e000c */
[----:B------:R-:W-:Y:S01]  /*2f70*/  MOV R2, R10 ;  /* 0x0000000a00027202 */ /* 0x000fe20000000f00 */
[----:B------:R-:W-:Y:S01]  /*2f80*/  IMAD.MOV.U32 R3, RZ, RZ, R13 ;  /* 0x000000ffff037224 */ /* 0x000fe200078e000d */
[----:B------:R-:W-:Y:S01]  /*2f90*/  MOV R8, 0x2fc0 ;  /* 0x00002fc000087802 */ /* 0x000fe20000000f00 */
[----:B------:R-:W-:-:S07]  /*2fa0*/  IMAD.MOV.U32 R0, RZ, RZ, R11 ;  /* 0x000000ffff007224 */ /* 0x000fce00078e000b */
[----:B------:R-:W-:Y:S05]  /*2fb0*/  CALL.REL.NOINC `($__internal_0_$__cuda_sm20_dsqrt_rn_f64_mediumpath_v1) ;  /* 0x00000000003c7944 */ /* 0x000fea0003c00000 */
[----:B------:R-:W-:-:S07]  /*2fc0*/  IMAD.MOV.U32 R3, RZ, RZ, R0 ;  /* 0x000000ffff037224 */ /* 0x000fce00078e0000 */
.L_x_61:
[----:B------:R-:W-:Y:S05]  /*2fd0*/  BSYNC.RECONVERGENT B0 ;  /* 0x0000000000007941 */ /* 0x000fea0003800200 */
.L_x_60:
[----:B------:R-:W0:Y:S02]  /*2fe0*/  LDC.64 R4, c[0x0][0x390] ;  /* 0x0000e400ff047b82 */ /* 0x000e240000000a00 */
[----:B0-----:R-:W2:Y:S02]  /*2ff0*/  LDG.E.64 R4, desc[UR6][R4.64] ;  /* 0x0000000604047981 */ /* 0x001ea4000c1e1b00 */
[----:B--2---:R-:W-:-:S14]  /*3000*/  DSETP.GTU.AND P0, PT, R2, R4, PT ;  /* 0x000000040200722a */ /* 0x004fdc0003f0c000 */
[----:B------:R-:W-:Y:S05]  /*3010*/  @P0 EXIT ;  /* 0x000000000000094d */ /* 0x000fea0003800000 */
[----:B------:R-:W0:Y:S01]  /*3020*/  S2R R4, SR_LANEID ;  /* 0x0000000000047919 */ /* 0x000e220000000000 */
[----:B------:R-:W1:Y:S01]  /*3030*/  LDC.64 R2, c[0x0][0x388] ;  /* 0x0000e200ff027b82 */ /* 0x000e620000000a00 */
[----:B------:R-:W-:Y:S02]  /*3040*/  VOTEU.ANY UR5, UPT, PT ;  /* 0x0000000000057886 */ /* 0x000fe400038e0100 */
[----:B------:R-:W2:Y:S01]  /*3050*/  POPC R0, UR5 ;  /* 0x0000000500007d09 */ /* 0x000ea20008000000 */
[----:B------:R-:W-:Y:S01]  /*3060*/  UFLO.U32 UR5, UR5 ;  /* 0x00000005000572bd */ /* 0x000fe200080e0000 */
[----:B--2---:R-:W-:-:S05]  /*3070*/  SHF.L.U32 R5, R0, 0x1, RZ ;  /* 0x0000000100057819 */ /* 0x004fca00000006ff */
[----:B0-----:R-:W-:-:S13]  /*3080*/  ISETP.EQ.U32.AND P0, PT, R4, UR5, PT ;  /* 0x0000000504007c0c */ /* 0x001fda000bf02070 */
[----:B-1----:R-:W-:Y:S01]  /*3090*/  @P0 REDG.E.ADD.STRONG.GPU desc[UR6][R2.64], R5 ;  /* 0x000000050200098e */ /* 0x002fe2000c12e106 */
[----:B------:R-:W-:Y:S05]  /*30a0*/  EXIT ;  /* 0x000000000000794d */ /* 0x000fea0003800000 */
        .weak           $__internal_0_$__cuda_sm20_dsqrt_rn_f64_mediumpath_v1
        .type           $__internal_0_$__cuda_sm20_dsqrt_rn_f64_mediumpath_v1,@function
        .size           $__internal_0_$__cuda_sm20_dsqrt_rn_f64_mediumpath_v1,(.L_x_67 - $__internal_0_$__cuda_sm20_dsqrt_rn_f64_mediumpath_v1)
$__internal_0_$__cuda_sm20_dsqrt_rn_f64_mediumpath_v1:
[----:B------:R-:W-:Y:S01]  /*30b0*/  ISETP.GE.U32.AND P1, PT, R22, -0x3400000, PT ;  /* 0xfcc000001600780c */ /* 0x000fe20003f26070 */
[----:B------:R-:W-:Y:S01]  /*30c0*/  BSSY.RECONVERGENT B1, `(.L_x_62) ;  /* 0x0000028000017945 */ /* 0x000fe20003800200 */
[----:B------:R-:W-:Y:S01]  /*30d0*/  IMAD.MOV.U32 R22, RZ, RZ, R4 ;  /* 0x000000ffff167224 */ /* 0x000fe200078e0004 */
[----:B------:R-:W-:Y:S01]  /*30e0*/  MOV R4, R5 ;  /* 0x0000000500047202 */ /* 0x000fe20000000f00 */
[----:B------:R-:W-:Y:S02]  /*30f0*/  IMAD.MOV.U32 R23, RZ, RZ, R3 ;  /* 0x000000ffff177224 */ /* 0x000fe400078e0003 */
[----:B------:R-:W-:Y:S02]  /*3100*/  IMAD.MOV.U32 R5, RZ, RZ, R9 ;  /* 0x000000ffff057224 */ /* 0x000fe400078e0009 */
[----:B------:R-:W-:-:S05]  /*3110*/  IMAD.MOV.U32 R3, RZ, RZ, R0 ;  /* 0x000000ffff037224 */ /* 0x000fca00078e0000 */
[----:B------:R-:W-:Y:S05]  /*3120*/  @!P1 BRA `(.L_x_63) ;  /* 0x0000000000209947 */ /* 0x000fea0003800000 */
[----:B------:R-:W-:-:S10]  /*3130*/  DFMA.RM R4, R22, R4, R2 ;  /* 0x000000041604722b */ /* 0x000fd40000004002 */
[----:B------:R-:W-:-:S04]  /*3140*/  IADD3 R2, P1, PT, R4, 0x1, RZ ;  /* 0x0000000104027810 */ /* 0x000fc80007f3e0ff */
[----:B------:R-:W-:-:S06]  /*3150*/  IADD3.X R3, PT, PT, RZ, R5, RZ, P1, !PT ;  /* 0x00000005ff037210 */ /* 0x000fcc0000ffe4ff */
[----:B------:R-:W-:-:S08]  /*3160*/  DFMA.RP R20, -R4, R2, R20 ;  /* 0x000000020414722b */ /* 0x000fd00000008114 */
[----:B------:R-:W-:-:S06]  /*3170*/  DSETP.GT.AND P1, PT, R20, RZ, PT ;  /* 0x000000ff1400722a */ /* 0x000fcc0003f24000 */
[----:B------:R-:W-:Y:S02]  /*3180*/  FSEL R2, R2, R4, P1 ;  /* 0x0000000402027208 */ /* 0x000fe40000800000 */
[----:B------:R-:W-:Y:S01]  /*3190*/  FSEL R3, R3, R5, P1 ;  /* 0x0000000503037208 */ /* 0x000fe20000800000 */
[----:B------:R-:W-:Y:S06]  /*31a0*/  BRA `(.L_x_64) ;  /* 0x0000000000647947 */ /* 0x000fec0003800000 */
.L_x_63:
[----:B------:R-:W-:-:S14]  /*31b0*/  DSETP.NE.AND P1, PT, R20, RZ, PT ;  /* 0x000000ff1400722a */ /* 0x000fdc0003f25000 */
[----:B------:R-:W-:Y:S05]  /*31c0*/  @!P1 BRA `(.L_x_65) ;  /* 0x0000000000589947 */ /* 0x000fea0003800000 */
[----:B------:R-:W-:-:S13]  /*31d0*/  ISETP.GE.AND P1, PT, R21, RZ, PT ;  /* 0x000000ff1500720c */ /* 0x000fda0003f26270 */
[----:B------:R-:W-:Y:S02]  /*31e0*/  @!P1 IMAD.MOV.U32 R2, RZ, RZ, 0x0 ;  /* 0x00000000ff029424 */ /* 0x000fe400078e00ff */
[----:B------:R-:W-:Y:S01]  /*31f0*/  @!P1 IMAD.MOV.U32 R3, RZ, RZ, -0x80000 ;  /* 0xfff80000ff039424 */ /* 0x000fe200078e00ff */
[----:B------:R-:W-:Y:S06]  /*3200*/  @!P1 BRA `(.L_x_64) ;  /* 0x00000000004c9947 */ /* 0x000fec0003800000 */
[----:B------:R-:W-:-:S13]  /*3210*/  ISETP.GT.AND P1, PT, R21, 0x7fefffff, PT ;  /* 0x7fefffff1500780c */ /* 0x000fda0003f24270 */
[----:B------:R-:W-:Y:S05]  /*3220*/  @P1 BRA `(.L_x_65) ;  /* 0x0000000000401947 */ /* 0x000fea0003800000 */
[----:B------:R-:W-:Y:S01]  /*3230*/  DMUL R22, R20, 8.11296384146066816958e+31 ;  /* 0x4690000014167828 */ /* 0x000fe20000000000 */
[----:B------:R-:W-:Y:S01]  /*3240*/  IMAD.MOV.U32 R2, RZ, RZ, 0x0 ;  /* 0x00000000ff027424 */ /* 0x000fe200078e00ff */
[----:B------:R-:W-:Y:S02]  /*3250*/  MOV R20, RZ ;  /* 0x000000ff00147202 */ /* 0x000fe40000000f00 */
[----:B------:R-:W-:Y:S02]  /*3260*/  MOV R3, 0x3fd80000 ;  /* 0x3fd8000000037802 */ /* 0x000fe40000000f00 */
[----:B------:R-:W0:Y:S02]  /*3270*/  MUFU.RSQ64H R21, R23 ;  /* 0x0000001700157308 */ /* 0x000e240000001c00 */
[----:B0-----:R-:W-:-:S08]  /*3280*/  DMUL R4, R20, R20 ;  /* 0x0000001414047228 */ /* 0x001fd00000000000 */
[----:B------:R-:W-:-:S08]  /*3290*/  DFMA R4, R22, -R4, 1 ;  /* 0x3ff000001604742b */ /* 0x000fd00000000804 */
[----:B------:R-:W-:Y:S02]  /*32a0*/  DFMA R2, R4, R2, 0.5 ;  /* 0x3fe000000402742b */ /* 0x000fe40000000002 */
[----:B------:R-:W-:-:S08]  /*32b0*/  DMUL R4, R20, R4 ;  /* 0x0000000414047228 */ /* 0x000fd00000000000 */
[----:B------:R-:W-:-:S08]  /*32c0*/  DFMA R4, R2, R4, R20 ;  /* 0x000000040204722b */ /* 0x000fd00000000014 */
[----:B------:R-:W-:Y:S02]  /*32d0*/  DMUL R2, R22, R4 ;  /* 0x0000000416027228 */ /* 0x000fe40000000000 */
[----:B------:R-:W-:-:S06]  /*32e0*/  VIADD R5, R5, 0xfff00000 ;  /* 0xfff0000005057836 */ /* 0x000fcc0000000000 */
[----:B------:R-:W-:-:S08]  /*32f0*/  DFMA R22, R2, -R2, R22 ;  /* 0x800000020216722b */ /* 0x000fd00000000016 */
[----:B------:R-:W-:-:S10]  /*3300*/  DFMA R2, R4, R22, R2 ;  /* 0x000000160402722b */ /* 0x000fd40000000002 */
[----:B------:R-:W-:Y:S01]  /*3310*/  IADD3 R3, PT, PT, R3, -0x3500000, RZ ;  /* 0xfcb0000003037810 */ /* 0x000fe20007ffe0ff */
[----:B------:R-:W-:Y:S06]  /*3320*/  BRA `(.L_x_64) ;  /* 0x0000000000047947 */ /* 0x000fec0003800000 */
.L_x_65:
[----:B------:R-:W-:-:S11]  /*3330*/  DADD R2, R20, R20 ;  /* 0x0000000014027229 */ /* 0x000fd60000000014 */
.L_x_64:
[----:B------:R-:W-:Y:S05]  /*3340*/  BSYNC.RECONVERGENT B1 ;  /* 0x0000000000017941 */ /* 0x000fea0003800200 */
.L_x_62:
[----:B------:R-:W-:Y:S01]  /*3350*/  MOV R9, 0x0 ;  /* 0x0000000000097802 */ /* 0x000fe20000000f00 */
[----:B------:R-:W-:-:S03]  /*3360*/  IMAD.MOV.U32 R0, RZ, RZ, R3 ;  /* 0x000000ffff007224 */ /* 0x000fc600078e0003 */
[----:B------:R-:W-:Y:S05]  /*3370*/  RET.REL.NODEC R8 `(_Z11getDistanceP9pointDataPjPd) ;  /* 0xffffffcc08207950 */ /* 0x000fea0003c3ffff */
.L_x_66:
        /* <DEDUP_REMOVED lines=16> */
.L_x_67:


//--------------------- .nv.shared.reserved.0     --------------------------
	.section	.nv.shared.reserved.0,"aw",@nobits
	.weak		__nv_reservedSMEM_offset_0_alias
	.size		__nv_reservedSMEM_offset_0_alias, 0, 64
	.other		__nv_reservedSMEM_offset_0_alias,@"STO_CUDA_RESERVED_SHARED STV_DEFAULT"
__nv_reservedSMEM_offset_0_alias:
	.zero		0
	.zero		64


//--------------------- .nv.constant0._Z6warmupPj --------------------------
	.section	.nv.constant0._Z6warmupPj,"a",@progbits
	.sectionflags	@""
	.align	4
.nv.constant0._Z6warmupPj:
	.zero		904


//--------------------- .nv.constant0._Z11getDistanceP9pointDataPjPd --------------------------
	.section	.nv.constant0._Z11getDistanceP9pointDataPjPd,"a",@progbits
	.sectionflags	@""
	.align	4
.nv.constant0._Z11getDistanceP9pointDataPjPd:
	.zero		920


//--------------------- SYMBOLS --------------------------

	.type		.nv.reservedSmem.offset0,@object
	.size		.nv.reservedSmem.offset0,0x4
